//
// Generated by NVIDIA NVVM Compiler
//
// Compiler Build ID: CL-36424714
// Cuda compilation tools, release 13.0, V13.0.88
// Based on NVVM 20.0.0
//

.version 9.0
.target sm_100
.address_size 64

	// .globl	_Z18conjunctive_kernelPfS_iii

.visible .entry _Z18conjunctive_kernelPfS_iii(
	.param .u64 .ptr .align 1 _Z18conjunctive_kernelPfS_iii_param_0,
	.param .u64 .ptr .align 1 _Z18conjunctive_kernelPfS_iii_param_1,
	.param .u32 _Z18conjunctive_kernelPfS_iii_param_2,
	.param .u32 _Z18conjunctive_kernelPfS_iii_param_3,
	.param .u32 _Z18conjunctive_kernelPfS_iii_param_4
)
{
	.local .align 16 .b8 	__local_depot0[32];
	.reg .b64 	%SP;
	.reg .b64 	%SPL;
	.reg .pred 	%p<39>;
	.reg .b32 	%r<82>;
	.reg .b32 	%f<70>;
	.reg .b64 	%rd<38>;

	mov.u64 	%SPL, __local_depot0;
	ld.param.u64 	%rd15, [_Z18conjunctive_kernelPfS_iii_param_0];
	ld.param.u64 	%rd14, [_Z18conjunctive_kernelPfS_iii_param_1];
	ld.param.u32 	%r36, [_Z18conjunctive_kernelPfS_iii_param_2];
	ld.param.u32 	%r34, [_Z18conjunctive_kernelPfS_iii_param_3];
	ld.param.u32 	%r35, [_Z18conjunctive_kernelPfS_iii_param_4];
	cvta.to.global.u64 	%rd1, %rd15;
	add.u64 	%rd2, %SPL, 0;
	mov.u32 	%r37, %tid.x;
	mov.u32 	%r38, %ntid.x;
	mov.u32 	%r39, %ctaid.x;
	mad.lo.s32 	%r1, %r38, %r39, %r37;
	mul.lo.s32 	%r40, %r36, %r36;
	setp.ge.u32 	%p1, %r1, %r40;
	setp.lt.s32 	%p2, %r35, 1;
	or.pred  	%p3, %p1, %p2;
	@%p3 bra 	$L__BB0_60;
	cvt.u64.u32 	%rd17, %r1;
	cvta.to.global.u64 	%rd18, %rd14;
	cvt.s64.s32 	%rd19, %r34;
	mul.lo.s64 	%rd3, %rd19, %rd17;
	shl.b64 	%rd20, %rd3, 2;
	add.s64 	%rd4, %rd18, %rd20;
	setp.lt.s32 	%p4, %r34, 1;
	@%p4 bra 	$L__BB0_47;
	and.b32  	%r2, %r34, 7;
	and.b32  	%r3, %r34, 3;
	and.b32  	%r4, %r34, 2147483640;
	and.b32  	%r5, %r34, 1;
	cvt.u64.u32 	%rd21, %r35;
	mul.lo.s64 	%rd5, %rd3, %rd21;
	mov.b32 	%r73, 0;
$L__BB0_3:
	mul.lo.s32 	%r49, %r73, %r34;
	cvt.u64.u32 	%rd22, %r49;
	add.s64 	%rd6, %rd5, %rd22;
	mov.f32 	%f1, 0f00000000;
	st.local.v4.f32 	[%rd2], {%f1, %f1, %f1, %f1};
	st.local.v4.f32 	[%rd2+16], {%f1, %f1, %f1, %f1};
	shl.b64 	%rd23, %rd6, 2;
	add.s64 	%rd24, %rd1, %rd23;
	add.s64 	%rd7, %rd24, 16;
	mov.b32 	%r74, 0;
$L__BB0_4:
	mul.wide.u32 	%rd25, %r74, 4;
	add.s64 	%rd8, %rd2, %rd25;
	mov.b32 	%r75, 0;
$L__BB0_5:
	setp.lt.u32 	%p13, %r34, 8;
	mul.wide.u32 	%rd26, %r75, 4;
	add.s64 	%rd9, %rd4, %rd26;
	mov.b32 	%r78, 0;
	@%p13 bra 	$L__BB0_24;
	mov.b32 	%r76, 0;
	mov.u64 	%rd37, %rd7;
$L__BB0_7:
	.pragma "nounroll";
	and.b32  	%r53, %r76, %r75;
	setp.ne.s32 	%p14, %r53, %r74;
	@%p14 bra 	$L__BB0_9;
	ld.global.f32 	%f2, [%rd9];
	ld.global.f32 	%f3, [%rd37+-16];
	ld.local.f32 	%f4, [%rd8];
	fma.rn.f32 	%f5, %f2, %f3, %f4;
	st.local.f32 	[%rd8], %f5;
$L__BB0_9:
	add.s32 	%r10, %r76, 1;
	and.b32  	%r54, %r10, %r75;
	setp.ne.s32 	%p15, %r54, %r74;
	@%p15 bra 	$L__BB0_11;
	ld.global.f32 	%f6, [%rd9];
	ld.global.f32 	%f7, [%rd37+-12];
	ld.local.f32 	%f8, [%rd8];
	fma.rn.f32 	%f9, %f6, %f7, %f8;
	st.local.f32 	[%rd8], %f9;
$L__BB0_11:
	add.s32 	%r11, %r10, 1;
	and.b32  	%r55, %r11, %r75;
	setp.ne.s32 	%p16, %r55, %r74;
	@%p16 bra 	$L__BB0_13;
	ld.global.f32 	%f10, [%rd9];
	ld.global.f32 	%f11, [%rd37+-8];
	ld.local.f32 	%f12, [%rd8];
	fma.rn.f32 	%f13, %f10, %f11, %f12;
	st.local.f32 	[%rd8], %f13;
$L__BB0_13:
	add.s32 	%r12, %r11, 1;
	and.b32  	%r56, %r12, %r75;
	setp.ne.s32 	%p17, %r56, %r74;
	@%p17 bra 	$L__BB0_15;
	ld.global.f32 	%f14, [%rd9];
	ld.global.f32 	%f15, [%rd37+-4];
	ld.local.f32 	%f16, [%rd8];
	fma.rn.f32 	%f17, %f14, %f15, %f16;
	st.local.f32 	[%rd8], %f17;
$L__BB0_15:
	add.s32 	%r13, %r12, 1;
	and.b32  	%r57, %r13, %r75;
	setp.ne.s32 	%p18, %r57, %r74;
	@%p18 bra 	$L__BB0_17;
	ld.global.f32 	%f18, [%rd9];
	ld.global.f32 	%f19, [%rd37];
	ld.local.f32 	%f20, [%rd8];
	fma.rn.f32 	%f21, %f18, %f19, %f20;
	st.local.f32 	[%rd8], %f21;
$L__BB0_17:
	add.s32 	%r14, %r13, 1;
	and.b32  	%r58, %r14, %r75;
	setp.ne.s32 	%p19, %r58, %r74;
	@%p19 bra 	$L__BB0_19;
	ld.global.f32 	%f22, [%rd9];
	ld.global.f32 	%f23, [%rd37+4];
	ld.local.f32 	%f24, [%rd8];
	fma.rn.f32 	%f25, %f22, %f23, %f24;
	st.local.f32 	[%rd8], %f25;
$L__BB0_19:
	add.s32 	%r15, %r14, 1;
	and.b32  	%r59, %r15, %r75;
	setp.ne.s32 	%p20, %r59, %r74;
	@%p20 bra 	$L__BB0_21;
	ld.global.f32 	%f26, [%rd9];
	ld.global.f32 	%f27, [%rd37+8];
	ld.local.f32 	%f28, [%rd8];
	fma.rn.f32 	%f29, %f26, %f27, %f28;
	st.local.f32 	[%rd8], %f29;
$L__BB0_21:
	add.s32 	%r16, %r15, 1;
	and.b32  	%r60, %r16, %r75;
	setp.ne.s32 	%p21, %r60, %r74;
	@%p21 bra 	$L__BB0_23;
	ld.global.f32 	%f30, [%rd9];
	ld.global.f32 	%f31, [%rd37+12];
	ld.local.f32 	%f32, [%rd8];
	fma.rn.f32 	%f33, %f30, %f31, %f32;
	st.local.f32 	[%rd8], %f33;
$L__BB0_23:
	add.s64 	%rd37, %rd37, 32;
	add.s32 	%r76, %r16, 1;
	setp.ne.s32 	%p22, %r76, %r4;
	mov.u32 	%r78, %r4;
	@%p22 bra 	$L__BB0_7;
$L__BB0_24:
	setp.eq.s32 	%p23, %r2, 0;
	@%p23 bra 	$L__BB0_44;
	add.s32 	%r61, %r2, -1;
	setp.lt.u32 	%p24, %r61, 3;
	@%p24 bra 	$L__BB0_35;
	and.b32  	%r62, %r78, %r75;
	setp.ne.s32 	%p25, %r62, %r74;
	cvt.u64.u32 	%rd27, %r78;
	add.s64 	%rd28, %rd6, %rd27;
	shl.b64 	%rd29, %rd28, 2;
	add.s64 	%rd12, %rd1, %rd29;
	@%p25 bra 	$L__BB0_28;
	ld.global.f32 	%f34, [%rd9];
	ld.global.f32 	%f35, [%rd12];
	ld.local.f32 	%f36, [%rd8];
	fma.rn.f32 	%f37, %f34, %f35, %f36;
	st.local.f32 	[%rd8], %f37;
$L__BB0_28:
	add.s32 	%r63, %r78, 1;
	and.b32  	%r64, %r63, %r75;
	setp.ne.s32 	%p26, %r64, %r74;
	@%p26 bra 	$L__BB0_30;
	ld.global.f32 	%f38, [%rd9];
	ld.global.f32 	%f39, [%rd12+4];
	ld.local.f32 	%f40, [%rd8];
	fma.rn.f32 	%f41, %f38, %f39, %f40;
	st.local.f32 	[%rd8], %f41;
$L__BB0_30:
	add.s32 	%r65, %r78, 2;
	and.b32  	%r66, %r65, %r75;
	setp.ne.s32 	%p27, %r66, %r74;
	@%p27 bra 	$L__BB0_32;
	ld.global.f32 	%f42, [%rd9];
	ld.global.f32 	%f43, [%rd12+8];
	ld.local.f32 	%f44, [%rd8];
	fma.rn.f32 	%f45, %f42, %f43, %f44;
	st.local.f32 	[%rd8], %f45;
$L__BB0_32:
	add.s32 	%r67, %r78, 3;
	and.b32  	%r68, %r67, %r75;
	setp.ne.s32 	%p28, %r68, %r74;
	@%p28 bra 	$L__BB0_34;
	ld.global.f32 	%f46, [%rd9];
	ld.global.f32 	%f47, [%rd12+12];
	ld.local.f32 	%f48, [%rd8];
	fma.rn.f32 	%f49, %f46, %f47, %f48;
	st.local.f32 	[%rd8], %f49;
$L__BB0_34:
	add.s32 	%r78, %r78, 4;
$L__BB0_35:
	setp.eq.s32 	%p29, %r3, 0;
	@%p29 bra 	$L__BB0_44;
	setp.eq.s32 	%p30, %r3, 1;
	@%p30 bra 	$L__BB0_42;
	and.b32  	%r69, %r78, %r75;
	setp.ne.s32 	%p31, %r69, %r74;
	cvt.u64.u32 	%rd30, %r78;
	add.s64 	%rd31, %rd6, %rd30;
	shl.b64 	%rd32, %rd31, 2;
	add.s64 	%rd13, %rd1, %rd32;
	@%p31 bra 	$L__BB0_39;
	ld.global.f32 	%f50, [%rd9];
	ld.global.f32 	%f51, [%rd13];
	ld.local.f32 	%f52, [%rd8];
	fma.rn.f32 	%f53, %f50, %f51, %f52;
	st.local.f32 	[%rd8], %f53;
$L__BB0_39:
	add.s32 	%r70, %r78, 1;
	and.b32  	%r71, %r70, %r75;
	setp.ne.s32 	%p32, %r71, %r74;
	@%p32 bra 	$L__BB0_41;
	ld.global.f32 	%f54, [%rd9];
	ld.global.f32 	%f55, [%rd13+4];
	ld.local.f32 	%f56, [%rd8];
	fma.rn.f32 	%f57, %f54, %f55, %f56;
	st.local.f32 	[%rd8], %f57;
$L__BB0_41:
	add.s32 	%r78, %r78, 2;
$L__BB0_42:
	setp.eq.s32 	%p33, %r5, 0;
	and.b32  	%r72, %r78, %r75;
	setp.ne.s32 	%p34, %r72, %r74;
	or.pred  	%p35, %p33, %p34;
	@%p35 bra 	$L__BB0_44;
	ld.global.f32 	%f58, [%rd9];
	cvt.u64.u32 	%rd33, %r78;
	add.s64 	%rd34, %rd6, %rd33;
	shl.b64 	%rd35, %rd34, 2;
	add.s64 	%rd36, %rd1, %rd35;
	ld.global.f32 	%f59, [%rd36];
	ld.local.f32 	%f60, [%rd8];
	fma.rn.f32 	%f61, %f58, %f59, %f60;
	st.local.f32 	[%rd8], %f61;
$L__BB0_44:
	add.s32 	%r75, %r75, 1;
	setp.ne.s32 	%p36, %r75, %r34;
	@%p36 bra 	$L__BB0_5;
	add.s32 	%r74, %r74, 1;
	setp.ne.s32 	%p37, %r74, %r34;
	@%p37 bra 	$L__BB0_4;
	ld.local.v4.f32 	{%f62, %f63, %f64, %f65}, [%rd2];
	st.global.f32 	[%rd4], %f62;
	st.global.f32 	[%rd4+4], %f63;
	st.global.f32 	[%rd4+8], %f64;
	st.global.f32 	[%rd4+12], %f65;
	ld.local.v4.f32 	{%f66, %f67, %f68, %f69}, [%rd2+16];
	st.global.f32 	[%rd4+16], %f66;
	st.global.f32 	[%rd4+20], %f67;
	st.global.f32 	[%rd4+24], %f68;
	st.global.f32 	[%rd4+28], %f69;
	add.s32 	%r73, %r73, 1;
	setp.eq.s32 	%p38, %r73, %r35;
	@%p38 bra 	$L__BB0_60;
	bra.uni 	$L__BB0_3;
$L__BB0_47:
	and.b32  	%r26, %r35, 15;
	setp.lt.u32 	%p5, %r35, 16;
	@%p5 bra 	$L__BB0_50;
	and.b32  	%r27, %r35, 2147483632;
	mov.b32 	%r80, 0;
$L__BB0_49:
	.pragma "nounroll";
	mov.b32 	%r42, 0;
	st.global.u32 	[%rd4], %r42;
	st.global.u32 	[%rd4+4], %r42;
	st.global.u32 	[%rd4+8], %r42;
	st.global.u32 	[%rd4+12], %r42;
	st.global.u32 	[%rd4+16], %r42;
	st.global.u32 	[%rd4+20], %r42;
	st.global.u32 	[%rd4+24], %r42;
	st.global.u32 	[%rd4+28], %r42;
	add.s32 	%r80, %r80, 16;
	setp.ne.s32 	%p6, %r80, %r27;
	@%p6 bra 	$L__BB0_49;
$L__BB0_50:
	setp.eq.s32 	%p7, %r26, 0;
	@%p7 bra 	$L__BB0_60;
	and.b32  	%r30, %r35, 7;
	setp.lt.u32 	%p8, %r26, 8;
	@%p8 bra 	$L__BB0_53;
	mov.b32 	%r43, 0;
	st.global.u32 	[%rd4], %r43;
	st.global.u32 	[%rd4+4], %r43;
	st.global.u32 	[%rd4+8], %r43;
	st.global.u32 	[%rd4+12], %r43;
	st.global.u32 	[%rd4+16], %r43;
	st.global.u32 	[%rd4+20], %r43;
	st.global.u32 	[%rd4+24], %r43;
	st.global.u32 	[%rd4+28], %r43;
$L__BB0_53:
	setp.eq.s32 	%p9, %r30, 0;
	@%p9 bra 	$L__BB0_60;
	and.b32  	%r31, %r35, 3;
	setp.lt.u32 	%p10, %r30, 4;
	@%p10 bra 	$L__BB0_56;
	mov.b32 	%r44, 0;
	st.global.u32 	[%rd4], %r44;
	st.global.u32 	[%rd4+4], %r44;
	st.global.u32 	[%rd4+8], %r44;
	st.global.u32 	[%rd4+12], %r44;
	st.global.u32 	[%rd4+16], %r44;
	st.global.u32 	[%rd4+20], %r44;
	st.global.u32 	[%rd4+24], %r44;
	st.global.u32 	[%rd4+28], %r44;
$L__BB0_56:
	setp.eq.s32 	%p11, %r31, 0;
	@%p11 bra 	$L__BB0_60;
	mov.b32 	%r81, 0;
$L__BB0_58:
	.pragma "nounroll";
	add.s32 	%r81, %r81, 1;
	setp.ne.s32 	%p12, %r81, %r31;
	@%p12 bra 	$L__BB0_58;
	mov.b32 	%r46, 0;
	st.global.u32 	[%rd4], %r46;
	st.global.u32 	[%rd4+4], %r46;
	st.global.u32 	[%rd4+8], %r46;
	st.global.u32 	[%rd4+12], %r46;
	st.global.u32 	[%rd4+16], %r46;
	st.global.u32 	[%rd4+20], %r46;
	st.global.u32 	[%rd4+24], %r46;
	st.global.u32 	[%rd4+28], %r46;
$L__BB0_60:
	ret;

}
	// .globl	_Z15dempster_kernelPfS_iii
.visible .entry _Z15dempster_kernelPfS_iii(
	.param .u64 .ptr .align 1 _Z15dempster_kernelPfS_iii_param_0,
	.param .u64 .ptr .align 1 _Z15dempster_kernelPfS_iii_param_1,
	.param .u32 _Z15dempster_kernelPfS_iii_param_2,
	.param .u32 _Z15dempster_kernelPfS_iii_param_3,
	.param .u32 _Z15dempster_kernelPfS_iii_param_4
)
{
	.local .align 16 .b8 	__local_depot1[32];
	.reg .b64 	%SP;
	.reg .b64 	%SPL;
	.reg .pred 	%p<69>;
	.reg .b32 	%r<136>;
	.reg .b32 	%f<176>;
	.reg .b64 	%rd<42>;
	.reg .b64 	%fd<5>;

	mov.u64 	%SPL, __local_depot1;
	ld.param.u64 	%rd16, [_Z15dempster_kernelPfS_iii_param_1];
	ld.param.u32 	%r40, [_Z15dempster_kernelPfS_iii_param_2];
	ld.param.u32 	%r38, [_Z15dempster_kernelPfS_iii_param_3];
	ld.param.u32 	%r39, [_Z15dempster_kernelPfS_iii_param_4];
	add.u64 	%rd1, %SPL, 0;
	mov.u32 	%r41, %tid.x;
	mov.u32 	%r42, %ntid.x;
	mov.u32 	%r43, %ctaid.x;
	mad.lo.s32 	%r1, %r42, %r43, %r41;
	mul.lo.s32 	%r44, %r40, %r40;
	setp.ge.u32 	%p1, %r1, %r44;
	setp.lt.s32 	%p2, %r39, 1;
	or.pred  	%p3, %p1, %p2;
	@%p3 bra 	$L__BB1_113;
	cvt.u64.u32 	%rd18, %r1;
	cvta.to.global.u64 	%rd19, %rd16;
	cvt.s64.s32 	%rd20, %r38;
	mul.lo.s64 	%rd2, %rd20, %rd18;
	shl.b64 	%rd21, %rd2, 2;
	add.s64 	%rd3, %rd19, %rd21;
	setp.lt.s32 	%p4, %r38, 1;
	@%p4 bra 	$L__BB1_101;
	and.b32  	%r2, %r38, 15;
	add.s32 	%r3, %r2, -1;
	and.b32  	%r4, %r38, 7;
	add.s32 	%r5, %r4, -1;
	and.b32  	%r6, %r38, 2147483632;
	and.b32  	%r7, %r38, 3;
	neg.s32 	%r8, %r6;
	cvt.u64.u32 	%rd22, %r39;
	mul.lo.s64 	%rd4, %rd2, %rd22;
	mov.b32 	%r122, 0;
$L__BB1_3:
	ld.param.u64 	%rd40, [_Z15dempster_kernelPfS_iii_param_0];
	mul.lo.s32 	%r53, %r122, %r38;
	cvt.u64.u32 	%rd23, %r53;
	add.s64 	%rd24, %rd4, %rd23;
	cvta.to.global.u64 	%rd25, %rd40;
	shl.b64 	%rd26, %rd24, 2;
	add.s64 	%rd5, %rd25, %rd26;
	mov.f32 	%f175, 0f00000000;
	st.local.v4.f32 	[%rd1], {%f175, %f175, %f175, %f175};
	st.local.v4.f32 	[%rd1+16], {%f175, %f175, %f175, %f175};
	mov.b32 	%r123, 0;
$L__BB1_4:
	setp.lt.u32 	%p13, %r38, 16;
	mul.wide.u32 	%rd27, %r123, 4;
	add.s64 	%rd6, %rd3, %rd27;
	mov.b32 	%r127, 0;
	@%p13 bra 	$L__BB1_9;
	mov.b32 	%r125, 0;
	mov.u64 	%rd41, %rd5;
	mov.u32 	%r124, %r8;
$L__BB1_6:
	.pragma "nounroll";
	or.b32  	%r56, %r125, %r123;
	setp.ne.s32 	%p14, %r56, 0;
	@%p14 bra 	$L__BB1_8;
	ld.global.f32 	%f20, [%rd6];
	ld.global.f32 	%f21, [%rd41];
	fma.rn.f32 	%f175, %f20, %f21, %f175;
$L__BB1_8:
	add.s32 	%r125, %r125, 16;
	add.s32 	%r124, %r124, 16;
	add.s64 	%rd41, %rd41, 64;
	setp.ne.s32 	%p15, %r124, 0;
	mov.u32 	%r127, %r6;
	@%p15 bra 	$L__BB1_6;
$L__BB1_9:
	setp.eq.s32 	%p16, %r2, 0;
	@%p16 bra 	$L__BB1_22;
	setp.lt.u32 	%p17, %r3, 7;
	@%p17 bra 	$L__BB1_14;
	or.b32  	%r57, %r127, %r123;
	setp.ne.s32 	%p18, %r57, 0;
	@%p18 bra 	$L__BB1_13;
	ld.global.f32 	%f23, [%rd6];
	mul.wide.u32 	%rd28, %r127, 4;
	add.s64 	%rd29, %rd5, %rd28;
	ld.global.f32 	%f24, [%rd29];
	fma.rn.f32 	%f175, %f23, %f24, %f175;
$L__BB1_13:
	add.s32 	%r127, %r127, 8;
$L__BB1_14:
	setp.eq.s32 	%p19, %r4, 0;
	@%p19 bra 	$L__BB1_22;
	setp.lt.u32 	%p20, %r5, 3;
	@%p20 bra 	$L__BB1_19;
	or.b32  	%r58, %r127, %r123;
	setp.ne.s32 	%p21, %r58, 0;
	@%p21 bra 	$L__BB1_18;
	ld.global.f32 	%f26, [%rd6];
	mul.wide.u32 	%rd30, %r127, 4;
	add.s64 	%rd31, %rd5, %rd30;
	ld.global.f32 	%f27, [%rd31];
	fma.rn.f32 	%f175, %f26, %f27, %f175;
$L__BB1_18:
	add.s32 	%r127, %r127, 4;
$L__BB1_19:
	setp.eq.s32 	%p22, %r7, 0;
	@%p22 bra 	$L__BB1_22;
	or.b32  	%r59, %r127, %r123;
	setp.ne.s32 	%p23, %r59, 0;
	@%p23 bra 	$L__BB1_22;
	ld.global.f32 	%f28, [%rd6];
	mul.wide.u32 	%rd32, %r127, 4;
	add.s64 	%rd33, %rd5, %rd32;
	ld.global.f32 	%f29, [%rd33];
	fma.rn.f32 	%f175, %f28, %f29, %f175;
$L__BB1_22:
	add.s32 	%r123, %r123, 1;
	setp.ne.s32 	%p24, %r123, %r38;
	@%p24 bra 	$L__BB1_4;
	cvt.f64.f32 	%fd1, %f175;
	mov.f64 	%fd2, 0d3FF0000000000000;
	sub.f64 	%fd3, %fd2, %fd1;
	rcp.rn.f64 	%fd4, %fd3;
	cvt.rn.f32.f64 	%f17, %fd4;
	mov.b32 	%r129, 0;
$L__BB1_24:
	mul.wide.u32 	%rd34, %r129, 4;
	add.s64 	%rd9, %rd1, %rd34;
	mov.b32 	%r130, 0;
$L__BB1_25:
	setp.lt.u32 	%p25, %r38, 16;
	mul.wide.u32 	%rd35, %r130, 4;
	add.s64 	%rd10, %rd3, %rd35;
	mov.b32 	%r133, 0;
	@%p25 bra 	$L__BB1_60;
	mov.b32 	%r131, 0;
$L__BB1_27:
	.pragma "nounroll";
	and.b32  	%r64, %r131, %r130;
	setp.ne.s32 	%p26, %r64, %r129;
	mul.wide.u32 	%rd36, %r131, 4;
	add.s64 	%rd11, %rd5, %rd36;
	@%p26 bra 	$L__BB1_29;
	ld.global.f32 	%f30, [%rd10];
	ld.global.f32 	%f31, [%rd11];
	ld.local.f32 	%f32, [%rd9];
	fma.rn.f32 	%f33, %f30, %f31, %f32;
	st.local.f32 	[%rd9], %f33;
$L__BB1_29:
	add.s32 	%r65, %r131, 1;
	and.b32  	%r66, %r65, %r130;
	setp.ne.s32 	%p27, %r66, %r129;
	@%p27 bra 	$L__BB1_31;
	ld.global.f32 	%f34, [%rd10];
	ld.global.f32 	%f35, [%rd11+4];
	ld.local.f32 	%f36, [%rd9];
	fma.rn.f32 	%f37, %f34, %f35, %f36;
	st.local.f32 	[%rd9], %f37;
$L__BB1_31:
	add.s32 	%r67, %r131, 2;
	and.b32  	%r68, %r67, %r130;
	setp.ne.s32 	%p28, %r68, %r129;
	@%p28 bra 	$L__BB1_33;
	ld.global.f32 	%f38, [%rd10];
	ld.global.f32 	%f39, [%rd11+8];
	ld.local.f32 	%f40, [%rd9];
	fma.rn.f32 	%f41, %f38, %f39, %f40;
	st.local.f32 	[%rd9], %f41;
$L__BB1_33:
	add.s32 	%r69, %r131, 3;
	and.b32  	%r70, %r69, %r130;
	setp.ne.s32 	%p29, %r70, %r129;
	@%p29 bra 	$L__BB1_35;
	ld.global.f32 	%f42, [%rd10];
	ld.global.f32 	%f43, [%rd11+12];
	ld.local.f32 	%f44, [%rd9];
	fma.rn.f32 	%f45, %f42, %f43, %f44;
	st.local.f32 	[%rd9], %f45;
$L__BB1_35:
	add.s32 	%r71, %r131, 4;
	and.b32  	%r72, %r71, %r130;
	setp.ne.s32 	%p30, %r72, %r129;
	@%p30 bra 	$L__BB1_37;
	ld.global.f32 	%f46, [%rd10];
	ld.global.f32 	%f47, [%rd11+16];
	ld.local.f32 	%f48, [%rd9];
	fma.rn.f32 	%f49, %f46, %f47, %f48;
	st.local.f32 	[%rd9], %f49;
$L__BB1_37:
	add.s32 	%r73, %r131, 5;
	and.b32  	%r74, %r73, %r130;
	setp.ne.s32 	%p31, %r74, %r129;
	@%p31 bra 	$L__BB1_39;
	ld.global.f32 	%f50, [%rd10];
	ld.global.f32 	%f51, [%rd11+20];
	ld.local.f32 	%f52, [%rd9];
	fma.rn.f32 	%f53, %f50, %f51, %f52;
	st.local.f32 	[%rd9], %f53;
$L__BB1_39:
	add.s32 	%r75, %r131, 6;
	and.b32  	%r76, %r75, %r130;
	setp.ne.s32 	%p32, %r76, %r129;
	@%p32 bra 	$L__BB1_41;
	ld.global.f32 	%f54, [%rd10];
	ld.global.f32 	%f55, [%rd11+24];
	ld.local.f32 	%f56, [%rd9];
	fma.rn.f32 	%f57, %f54, %f55, %f56;
	st.local.f32 	[%rd9], %f57;
$L__BB1_41:
	add.s32 	%r77, %r131, 7;
	and.b32  	%r78, %r77, %r130;
	setp.ne.s32 	%p33, %r78, %r129;
	@%p33 bra 	$L__BB1_43;
	ld.global.f32 	%f58, [%rd10];
	ld.global.f32 	%f59, [%rd11+28];
	ld.local.f32 	%f60, [%rd9];
	fma.rn.f32 	%f61, %f58, %f59, %f60;
	st.local.f32 	[%rd9], %f61;
$L__BB1_43:
	add.s32 	%r79, %r131, 8;
	and.b32  	%r80, %r79, %r130;
	setp.ne.s32 	%p34, %r80, %r129;
	@%p34 bra 	$L__BB1_45;
	ld.global.f32 	%f62, [%rd10];
	ld.global.f32 	%f63, [%rd11+32];
	ld.local.f32 	%f64, [%rd9];
	fma.rn.f32 	%f65, %f62, %f63, %f64;
	st.local.f32 	[%rd9], %f65;
$L__BB1_45:
	add.s32 	%r81, %r131, 9;
	and.b32  	%r82, %r81, %r130;
	setp.ne.s32 	%p35, %r82, %r129;
	@%p35 bra 	$L__BB1_47;
	ld.global.f32 	%f66, [%rd10];
	ld.global.f32 	%f67, [%rd11+36];
	ld.local.f32 	%f68, [%rd9];
	fma.rn.f32 	%f69, %f66, %f67, %f68;
	st.local.f32 	[%rd9], %f69;
$L__BB1_47:
	add.s32 	%r83, %r131, 10;
	and.b32  	%r84, %r83, %r130;
	setp.ne.s32 	%p36, %r84, %r129;
	@%p36 bra 	$L__BB1_49;
	ld.global.f32 	%f70, [%rd10];
	ld.global.f32 	%f71, [%rd11+40];
	ld.local.f32 	%f72, [%rd9];
	fma.rn.f32 	%f73, %f70, %f71, %f72;
	st.local.f32 	[%rd9], %f73;
$L__BB1_49:
	add.s32 	%r85, %r131, 11;
	and.b32  	%r86, %r85, %r130;
	setp.ne.s32 	%p37, %r86, %r129;
	@%p37 bra 	$L__BB1_51;
	ld.global.f32 	%f74, [%rd10];
	ld.global.f32 	%f75, [%rd11+44];
	ld.local.f32 	%f76, [%rd9];
	fma.rn.f32 	%f77, %f74, %f75, %f76;
	st.local.f32 	[%rd9], %f77;
$L__BB1_51:
	add.s32 	%r87, %r131, 12;
	and.b32  	%r88, %r87, %r130;
	setp.ne.s32 	%p38, %r88, %r129;
	@%p38 bra 	$L__BB1_53;
	ld.global.f32 	%f78, [%rd10];
	ld.global.f32 	%f79, [%rd11+48];
	ld.local.f32 	%f80, [%rd9];
	fma.rn.f32 	%f81, %f78, %f79, %f80;
	st.local.f32 	[%rd9], %f81;
$L__BB1_53:
	add.s32 	%r89, %r131, 13;
	and.b32  	%r90, %r89, %r130;
	setp.ne.s32 	%p39, %r90, %r129;
	@%p39 bra 	$L__BB1_55;
	ld.global.f32 	%f82, [%rd10];
	ld.global.f32 	%f83, [%rd11+52];
	ld.local.f32 	%f84, [%rd9];
	fma.rn.f32 	%f85, %f82, %f83, %f84;
	st.local.f32 	[%rd9], %f85;
$L__BB1_55:
	add.s32 	%r91, %r131, 14;
	and.b32  	%r92, %r91, %r130;
	setp.ne.s32 	%p40, %r92, %r129;
	@%p40 bra 	$L__BB1_57;
	ld.global.f32 	%f86, [%rd10];
	ld.global.f32 	%f87, [%rd11+56];
	ld.local.f32 	%f88, [%rd9];
	fma.rn.f32 	%f89, %f86, %f87, %f88;
	st.local.f32 	[%rd9], %f89;
$L__BB1_57:
	add.s32 	%r93, %r131, 15;
	and.b32  	%r94, %r93, %r130;
	setp.ne.s32 	%p41, %r94, %r129;
	@%p41 bra 	$L__BB1_59;
	ld.global.f32 	%f90, [%rd10];
	ld.global.f32 	%f91, [%rd11+60];
	ld.local.f32 	%f92, [%rd9];
	fma.rn.f32 	%f93, %f90, %f91, %f92;
	st.local.f32 	[%rd9], %f93;
$L__BB1_59:
	add.s32 	%r131, %r131, 16;
	setp.ne.s32 	%p42, %r131, %r6;
	mov.u32 	%r133, %r6;
	@%p42 bra 	$L__BB1_27;
$L__BB1_60:
	setp.eq.s32 	%p43, %r2, 0;
	@%p43 bra 	$L__BB1_98;
	setp.lt.u32 	%p44, %r3, 7;
	@%p44 bra 	$L__BB1_79;
	and.b32  	%r95, %r133, %r130;
	setp.ne.s32 	%p45, %r95, %r129;
	mul.wide.u32 	%rd37, %r133, 4;
	add.s64 	%rd12, %rd5, %rd37;
	@%p45 bra 	$L__BB1_64;
	ld.global.f32 	%f94, [%rd10];
	ld.global.f32 	%f95, [%rd12];
	ld.local.f32 	%f96, [%rd9];
	fma.rn.f32 	%f97, %f94, %f95, %f96;
	st.local.f32 	[%rd9], %f97;
$L__BB1_64:
	add.s32 	%r96, %r133, 1;
	and.b32  	%r97, %r96, %r130;
	setp.ne.s32 	%p46, %r97, %r129;
	@%p46 bra 	$L__BB1_66;
	ld.global.f32 	%f98, [%rd10];
	ld.global.f32 	%f99, [%rd12+4];
	ld.local.f32 	%f100, [%rd9];
	fma.rn.f32 	%f101, %f98, %f99, %f100;
	st.local.f32 	[%rd9], %f101;
$L__BB1_66:
	add.s32 	%r98, %r133, 2;
	and.b32  	%r99, %r98, %r130;
	setp.ne.s32 	%p47, %r99, %r129;
	@%p47 bra 	$L__BB1_68;
	ld.global.f32 	%f102, [%rd10];
	ld.global.f32 	%f103, [%rd12+8];
	ld.local.f32 	%f104, [%rd9];
	fma.rn.f32 	%f105, %f102, %f103, %f104;
	st.local.f32 	[%rd9], %f105;
$L__BB1_68:
	add.s32 	%r100, %r133, 3;
	and.b32  	%r101, %r100, %r130;
	setp.ne.s32 	%p48, %r101, %r129;
	@%p48 bra 	$L__BB1_70;
	ld.global.f32 	%f106, [%rd10];
	ld.global.f32 	%f107, [%rd12+12];
	ld.local.f32 	%f108, [%rd9];
	fma.rn.f32 	%f109, %f106, %f107, %f108;
	st.local.f32 	[%rd9], %f109;
$L__BB1_70:
	add.s32 	%r102, %r133, 4;
	and.b32  	%r103, %r102, %r130;
	setp.ne.s32 	%p49, %r103, %r129;
	@%p49 bra 	$L__BB1_72;
	ld.global.f32 	%f110, [%rd10];
	ld.global.f32 	%f111, [%rd12+16];
	ld.local.f32 	%f112, [%rd9];
	fma.rn.f32 	%f113, %f110, %f111, %f112;
	st.local.f32 	[%rd9], %f113;
$L__BB1_72:
	add.s32 	%r104, %r133, 5;
	and.b32  	%r105, %r104, %r130;
	setp.ne.s32 	%p50, %r105, %r129;
	@%p50 bra 	$L__BB1_74;
	ld.global.f32 	%f114, [%rd10];
	ld.global.f32 	%f115, [%rd12+20];
	ld.local.f32 	%f116, [%rd9];
	fma.rn.f32 	%f117, %f114, %f115, %f116;
	st.local.f32 	[%rd9], %f117;
$L__BB1_74:
	add.s32 	%r106, %r133, 6;
	and.b32  	%r107, %r106, %r130;
	setp.ne.s32 	%p51, %r107, %r129;
	@%p51 bra 	$L__BB1_76;
	ld.global.f32 	%f118, [%rd10];
	ld.global.f32 	%f119, [%rd12+24];
	ld.local.f32 	%f120, [%rd9];
	fma.rn.f32 	%f121, %f118, %f119, %f120;
	st.local.f32 	[%rd9], %f121;
$L__BB1_76:
	add.s32 	%r108, %r133, 7;
	and.b32  	%r109, %r108, %r130;
	setp.ne.s32 	%p52, %r109, %r129;
	@%p52 bra 	$L__BB1_78;
	ld.global.f32 	%f122, [%rd10];
	ld.global.f32 	%f123, [%rd12+28];
	ld.local.f32 	%f124, [%rd9];
	fma.rn.f32 	%f125, %f122, %f123, %f124;
	st.local.f32 	[%rd9], %f125;
$L__BB1_78:
	add.s32 	%r133, %r133, 8;
$L__BB1_79:
	setp.eq.s32 	%p53, %r4, 0;
	@%p53 bra 	$L__BB1_98;
	setp.lt.u32 	%p54, %r5, 3;
	@%p54 bra 	$L__BB1_90;
	and.b32  	%r110, %r133, %r130;
	setp.ne.s32 	%p55, %r110, %r129;
	mul.wide.u32 	%rd38, %r133, 4;
	add.s64 	%rd13, %rd5, %rd38;
	@%p55 bra 	$L__BB1_83;
	ld.global.f32 	%f126, [%rd10];
	ld.global.f32 	%f127, [%rd13];
	ld.local.f32 	%f128, [%rd9];
	fma.rn.f32 	%f129, %f126, %f127, %f128;
	st.local.f32 	[%rd9], %f129;
$L__BB1_83:
	add.s32 	%r111, %r133, 1;
	and.b32  	%r112, %r111, %r130;
	setp.ne.s32 	%p56, %r112, %r129;
	@%p56 bra 	$L__BB1_85;
	ld.global.f32 	%f130, [%rd10];
	ld.global.f32 	%f131, [%rd13+4];
	ld.local.f32 	%f132, [%rd9];
	fma.rn.f32 	%f133, %f130, %f131, %f132;
	st.local.f32 	[%rd9], %f133;
$L__BB1_85:
	add.s32 	%r113, %r133, 2;
	and.b32  	%r114, %r113, %r130;
	setp.ne.s32 	%p57, %r114, %r129;
	@%p57 bra 	$L__BB1_87;
	ld.global.f32 	%f134, [%rd10];
	ld.global.f32 	%f135, [%rd13+8];
	ld.local.f32 	%f136, [%rd9];
	fma.rn.f32 	%f137, %f134, %f135, %f136;
	st.local.f32 	[%rd9], %f137;
$L__BB1_87:
	add.s32 	%r115, %r133, 3;
	and.b32  	%r116, %r115, %r130;
	setp.ne.s32 	%p58, %r116, %r129;
	@%p58 bra 	$L__BB1_89;
	ld.global.f32 	%f138, [%rd10];
	ld.global.f32 	%f139, [%rd13+12];
	ld.local.f32 	%f140, [%rd9];
	fma.rn.f32 	%f141, %f138, %f139, %f140;
	st.local.f32 	[%rd9], %f141;
$L__BB1_89:
	add.s32 	%r133, %r133, 4;
$L__BB1_90:
	setp.eq.s32 	%p59, %r7, 0;
	@%p59 bra 	$L__BB1_98;
	and.b32  	%r117, %r133, %r130;
	setp.ne.s32 	%p60, %r117, %r129;
	mul.wide.u32 	%rd39, %r133, 4;
	add.s64 	%rd14, %rd5, %rd39;
	@%p60 bra 	$L__BB1_93;
	ld.global.f32 	%f142, [%rd10];
	ld.global.f32 	%f143, [%rd14];
	ld.local.f32 	%f144, [%rd9];
	fma.rn.f32 	%f145, %f142, %f143, %f144;
	st.local.f32 	[%rd9], %f145;
$L__BB1_93:
	setp.eq.s32 	%p61, %r7, 1;
	@%p61 bra 	$L__BB1_98;
	add.s32 	%r118, %r133, 1;
	and.b32  	%r119, %r118, %r130;
	setp.ne.s32 	%p62, %r119, %r129;
	@%p62 bra 	$L__BB1_96;
	ld.global.f32 	%f146, [%rd10];
	ld.global.f32 	%f147, [%rd14+4];
	ld.local.f32 	%f148, [%rd9];
	fma.rn.f32 	%f149, %f146, %f147, %f148;
	st.local.f32 	[%rd9], %f149;
$L__BB1_96:
	setp.eq.s32 	%p63, %r7, 2;
	add.s32 	%r120, %r133, 2;
	and.b32  	%r121, %r120, %r130;
	setp.ne.s32 	%p64, %r121, %r129;
	or.pred  	%p65, %p63, %p64;
	@%p65 bra 	$L__BB1_98;
	ld.global.f32 	%f150, [%rd10];
	ld.global.f32 	%f151, [%rd14+8];
	ld.local.f32 	%f152, [%rd9];
	fma.rn.f32 	%f153, %f150, %f151, %f152;
	st.local.f32 	[%rd9], %f153;
$L__BB1_98:
	add.s32 	%r130, %r130, 1;
	setp.ne.s32 	%p66, %r130, %r38;
	@%p66 bra 	$L__BB1_25;
	ld.local.f32 	%f154, [%rd9];
	mul.f32 	%f155, %f154, %f17;
	st.local.f32 	[%rd9], %f155;
	add.s32 	%r129, %r129, 1;
	setp.ne.s32 	%p67, %r129, %r38;
	@%p67 bra 	$L__BB1_24;
	ld.local.v4.f32 	{%f156, %f157, %f158, %f159}, [%rd1];
	st.global.f32 	[%rd3], %f156;
	st.global.f32 	[%rd3+4], %f157;
	st.global.f32 	[%rd3+8], %f158;
	st.global.f32 	[%rd3+12], %f159;
	ld.local.v4.f32 	{%f160, %f161, %f162, %f163}, [%rd1+16];
	st.global.f32 	[%rd3+16], %f160;
	st.global.f32 	[%rd3+20], %f161;
	st.global.f32 	[%rd3+24], %f162;
	st.global.f32 	[%rd3+28], %f163;
	add.s32 	%r122, %r122, 1;
	setp.eq.s32 	%p68, %r122, %r39;
	@%p68 bra 	$L__BB1_113;
	bra.uni 	$L__BB1_3;
$L__BB1_101:
	and.b32  	%r33, %r39, 7;
	setp.lt.u32 	%p5, %r39, 8;
	@%p5 bra 	$L__BB1_105;
	and.b32  	%r34, %r39, 2147483640;
	mov.b32 	%r135, 0;
$L__BB1_103:
	.pragma "nounroll";
	add.s32 	%r135, %r135, 8;
	setp.ne.s32 	%p6, %r135, %r34;
	@%p6 bra 	$L__BB1_103;
	mov.b32 	%r46, 0;
	st.global.u32 	[%rd3], %r46;
	st.global.u32 	[%rd3+4], %r46;
	st.global.u32 	[%rd3+8], %r46;
	st.global.u32 	[%rd3+12], %r46;
	st.global.u32 	[%rd3+16], %r46;
	st.global.u32 	[%rd3+20], %r46;
	st.global.u32 	[%rd3+24], %r46;
	st.global.u32 	[%rd3+28], %r46;
$L__BB1_105:
	setp.eq.s32 	%p7, %r33, 0;
	@%p7 bra 	$L__BB1_113;
	and.b32  	%r37, %r39, 3;
	setp.lt.u32 	%p8, %r33, 4;
	@%p8 bra 	$L__BB1_108;
	mov.b32 	%r47, 0;
	st.global.u32 	[%rd3], %r47;
	st.global.u32 	[%rd3+4], %r47;
	st.global.u32 	[%rd3+8], %r47;
	st.global.u32 	[%rd3+12], %r47;
	st.global.u32 	[%rd3+16], %r47;
	st.global.u32 	[%rd3+20], %r47;
	st.global.u32 	[%rd3+24], %r47;
	st.global.u32 	[%rd3+28], %r47;
$L__BB1_108:
	setp.eq.s32 	%p9, %r37, 0;
	@%p9 bra 	$L__BB1_113;
	setp.eq.s32 	%p10, %r37, 1;
	@%p10 bra 	$L__BB1_111;
	mov.b32 	%r48, 0;
	st.global.u32 	[%rd3], %r48;
	st.global.u32 	[%rd3+4], %r48;
	st.global.u32 	[%rd3+8], %r48;
	st.global.u32 	[%rd3+12], %r48;
	st.global.u32 	[%rd3+16], %r48;
	st.global.u32 	[%rd3+20], %r48;
	st.global.u32 	[%rd3+24], %r48;
	st.global.u32 	[%rd3+28], %r48;
$L__BB1_111:
	and.b32  	%r49, %r39, 1;
	setp.eq.b32 	%p11, %r49, 1;
	not.pred 	%p12, %p11;
	@%p12 bra 	$L__BB1_113;
	mov.b32 	%r50, 0;
	st.global.u32 	[%rd3], %r50;
	st.global.u32 	[%rd3+4], %r50;
	st.global.u32 	[%rd3+8], %r50;
	st.global.u32 	[%rd3+12], %r50;
	st.global.u32 	[%rd3+16], %r50;
	st.global.u32 	[%rd3+20], %r50;
	st.global.u32 	[%rd3+24], %r50;
	st.global.u32 	[%rd3+28], %r50;
$L__BB1_113:
	ret;

}
	// .globl	_Z18disjunctive_kernelPfS_iii
.visible .entry _Z18disjunctive_kernelPfS_iii(
	.param .u64 .ptr .align 1 _Z18disjunctive_kernelPfS_iii_param_0,
	.param .u64 .ptr .align 1 _Z18disjunctive_kernelPfS_iii_param_1,
	.param .u32 _Z18disjunctive_kernelPfS_iii_param_2,
	.param .u32 _Z18disjunctive_kernelPfS_iii_param_3,
	.param .u32 _Z18disjunctive_kernelPfS_iii_param_4
)
{
	.local .align 16 .b8 	__local_depot2[32];
	.reg .b64 	%SP;
	.reg .b64 	%SPL;
	.reg .pred 	%p<39>;
	.reg .b32 	%r<82>;
	.reg .b32 	%f<70>;
	.reg .b64 	%rd<38>;

	mov.u64 	%SPL, __local_depot2;
	ld.param.u64 	%rd15, [_Z18disjunctive_kernelPfS_iii_param_0];
	ld.param.u64 	%rd14, [_Z18disjunctive_kernelPfS_iii_param_1];
	ld.param.u32 	%r36, [_Z18disjunctive_kernelPfS_iii_param_2];
	ld.param.u32 	%r34, [_Z18disjunctive_kernelPfS_iii_param_3];
	ld.param.u32 	%r35, [_Z18disjunctive_kernelPfS_iii_param_4];
	cvta.to.global.u64 	%rd1, %rd15;
	add.u64 	%rd2, %SPL, 0;
	mov.u32 	%r37, %tid.x;
	mov.u32 	%r38, %ntid.x;
	mov.u32 	%r39, %ctaid.x;
	mad.lo.s32 	%r1, %r38, %r39, %r37;
	mul.lo.s32 	%r40, %r36, %r36;
	setp.ge.u32 	%p1, %r1, %r40;
	setp.lt.s32 	%p2, %r35, 1;
	or.pred  	%p3, %p1, %p2;
	@%p3 bra 	$L__BB2_60;
	cvt.u64.u32 	%rd17, %r1;
	cvta.to.global.u64 	%rd18, %rd14;
	cvt.s64.s32 	%rd19, %r34;
	mul.lo.s64 	%rd3, %rd19, %rd17;
	shl.b64 	%rd20, %rd3, 2;
	add.s64 	%rd4, %rd18, %rd20;
	setp.lt.s32 	%p4, %r34, 1;
	@%p4 bra 	$L__BB2_47;
	and.b32  	%r2, %r34, 7;
	and.b32  	%r3, %r34, 3;
	and.b32  	%r4, %r34, 2147483640;
	and.b32  	%r5, %r34, 1;
	cvt.u64.u32 	%rd21, %r35;
	mul.lo.s64 	%rd5, %rd3, %rd21;
	mov.b32 	%r73, 0;
$L__BB2_3:
	mul.lo.s32 	%r49, %r73, %r34;
	cvt.u64.u32 	%rd22, %r49;
	add.s64 	%rd6, %rd5, %rd22;
	mov.f32 	%f1, 0f00000000;
	st.local.v4.f32 	[%rd2], {%f1, %f1, %f1, %f1};
	st.local.v4.f32 	[%rd2+16], {%f1, %f1, %f1, %f1};
	shl.b64 	%rd23, %rd6, 2;
	add.s64 	%rd24, %rd1, %rd23;
	add.s64 	%rd7, %rd24, 16;
	mov.b32 	%r74, 0;
$L__BB2_4:
	mul.wide.u32 	%rd25, %r74, 4;
	add.s64 	%rd8, %rd2, %rd25;
	mov.b32 	%r75, 0;
$L__BB2_5:
	setp.lt.u32 	%p13, %r34, 8;
	mul.wide.u32 	%rd26, %r75, 4;
	add.s64 	%rd9, %rd4, %rd26;
	mov.b32 	%r78, 0;
	@%p13 bra 	$L__BB2_24;
	mov.b32 	%r76, 0;
	mov.u64 	%rd37, %rd7;
$L__BB2_7:
	.pragma "nounroll";
	or.b32  	%r53, %r76, %r75;
	setp.ne.s32 	%p14, %r53, %r74;
	@%p14 bra 	$L__BB2_9;
	ld.global.f32 	%f2, [%rd9];
	ld.global.f32 	%f3, [%rd37+-16];
	ld.local.f32 	%f4, [%rd8];
	fma.rn.f32 	%f5, %f2, %f3, %f4;
	st.local.f32 	[%rd8], %f5;
$L__BB2_9:
	add.s32 	%r10, %r76, 1;
	or.b32  	%r54, %r10, %r75;
	setp.ne.s32 	%p15, %r54, %r74;
	@%p15 bra 	$L__BB2_11;
	ld.global.f32 	%f6, [%rd9];
	ld.global.f32 	%f7, [%rd37+-12];
	ld.local.f32 	%f8, [%rd8];
	fma.rn.f32 	%f9, %f6, %f7, %f8;
	st.local.f32 	[%rd8], %f9;
$L__BB2_11:
	add.s32 	%r11, %r10, 1;
	or.b32  	%r55, %r11, %r75;
	setp.ne.s32 	%p16, %r55, %r74;
	@%p16 bra 	$L__BB2_13;
	ld.global.f32 	%f10, [%rd9];
	ld.global.f32 	%f11, [%rd37+-8];
	ld.local.f32 	%f12, [%rd8];
	fma.rn.f32 	%f13, %f10, %f11, %f12;
	st.local.f32 	[%rd8], %f13;
$L__BB2_13:
	add.s32 	%r12, %r11, 1;
	or.b32  	%r56, %r12, %r75;
	setp.ne.s32 	%p17, %r56, %r74;
	@%p17 bra 	$L__BB2_15;
	ld.global.f32 	%f14, [%rd9];
	ld.global.f32 	%f15, [%rd37+-4];
	ld.local.f32 	%f16, [%rd8];
	fma.rn.f32 	%f17, %f14, %f15, %f16;
	st.local.f32 	[%rd8], %f17;
$L__BB2_15:
	add.s32 	%r13, %r12, 1;
	or.b32  	%r57, %r13, %r75;
	setp.ne.s32 	%p18, %r57, %r74;
	@%p18 bra 	$L__BB2_17;
	ld.global.f32 	%f18, [%rd9];
	ld.global.f32 	%f19, [%rd37];
	ld.local.f32 	%f20, [%rd8];
	fma.rn.f32 	%f21, %f18, %f19, %f20;
	st.local.f32 	[%rd8], %f21;
$L__BB2_17:
	add.s32 	%r14, %r13, 1;
	or.b32  	%r58, %r14, %r75;
	setp.ne.s32 	%p19, %r58, %r74;
	@%p19 bra 	$L__BB2_19;
	ld.global.f32 	%f22, [%rd9];
	ld.global.f32 	%f23, [%rd37+4];
	ld.local.f32 	%f24, [%rd8];
	fma.rn.f32 	%f25, %f22, %f23, %f24;
	st.local.f32 	[%rd8], %f25;
$L__BB2_19:
	add.s32 	%r15, %r14, 1;
	or.b32  	%r59, %r15, %r75;
	setp.ne.s32 	%p20, %r59, %r74;
	@%p20 bra 	$L__BB2_21;
	ld.global.f32 	%f26, [%rd9];
	ld.global.f32 	%f27, [%rd37+8];
	ld.local.f32 	%f28, [%rd8];
	fma.rn.f32 	%f29, %f26, %f27, %f28;
	st.local.f32 	[%rd8], %f29;
$L__BB2_21:
	add.s32 	%r16, %r15, 1;
	or.b32  	%r60, %r16, %r75;
	setp.ne.s32 	%p21, %r60, %r74;
	@%p21 bra 	$L__BB2_23;
	ld.global.f32 	%f30, [%rd9];
	ld.global.f32 	%f31, [%rd37+12];
	ld.local.f32 	%f32, [%rd8];
	fma.rn.f32 	%f33, %f30, %f31, %f32;
	st.local.f32 	[%rd8], %f33;
$L__BB2_23:
	add.s64 	%rd37, %rd37, 32;
	add.s32 	%r76, %r16, 1;
	setp.ne.s32 	%p22, %r76, %r4;
	mov.u32 	%r78, %r4;
	@%p22 bra 	$L__BB2_7;
$L__BB2_24:
	setp.eq.s32 	%p23, %r2, 0;
	@%p23 bra 	$L__BB2_44;
	add.s32 	%r61, %r2, -1;
	setp.lt.u32 	%p24, %r61, 3;
	@%p24 bra 	$L__BB2_35;
	or.b32  	%r62, %r78, %r75;
	setp.ne.s32 	%p25, %r62, %r74;
	cvt.u64.u32 	%rd27, %r78;
	add.s64 	%rd28, %rd6, %rd27;
	shl.b64 	%rd29, %rd28, 2;
	add.s64 	%rd12, %rd1, %rd29;
	@%p25 bra 	$L__BB2_28;
	ld.global.f32 	%f34, [%rd9];
	ld.global.f32 	%f35, [%rd12];
	ld.local.f32 	%f36, [%rd8];
	fma.rn.f32 	%f37, %f34, %f35, %f36;
	st.local.f32 	[%rd8], %f37;
$L__BB2_28:
	add.s32 	%r63, %r78, 1;
	or.b32  	%r64, %r63, %r75;
	setp.ne.s32 	%p26, %r64, %r74;
	@%p26 bra 	$L__BB2_30;
	ld.global.f32 	%f38, [%rd9];
	ld.global.f32 	%f39, [%rd12+4];
	ld.local.f32 	%f40, [%rd8];
	fma.rn.f32 	%f41, %f38, %f39, %f40;
	st.local.f32 	[%rd8], %f41;
$L__BB2_30:
	add.s32 	%r65, %r78, 2;
	or.b32  	%r66, %r65, %r75;
	setp.ne.s32 	%p27, %r66, %r74;
	@%p27 bra 	$L__BB2_32;
	ld.global.f32 	%f42, [%rd9];
	ld.global.f32 	%f43, [%rd12+8];
	ld.local.f32 	%f44, [%rd8];
	fma.rn.f32 	%f45, %f42, %f43, %f44;
	st.local.f32 	[%rd8], %f45;
$L__BB2_32:
	add.s32 	%r67, %r78, 3;
	or.b32  	%r68, %r67, %r75;
	setp.ne.s32 	%p28, %r68, %r74;
	@%p28 bra 	$L__BB2_34;
	ld.global.f32 	%f46, [%rd9];
	ld.global.f32 	%f47, [%rd12+12];
	ld.local.f32 	%f48, [%rd8];
	fma.rn.f32 	%f49, %f46, %f47, %f48;
	st.local.f32 	[%rd8], %f49;
$L__BB2_34:
	add.s32 	%r78, %r78, 4;
$L__BB2_35:
	setp.eq.s32 	%p29, %r3, 0;
	@%p29 bra 	$L__BB2_44;
	setp.eq.s32 	%p30, %r3, 1;
	@%p30 bra 	$L__BB2_42;
	or.b32  	%r69, %r78, %r75;
	setp.ne.s32 	%p31, %r69, %r74;
	cvt.u64.u32 	%rd30, %r78;
	add.s64 	%rd31, %rd6, %rd30;
	shl.b64 	%rd32, %rd31, 2;
	add.s64 	%rd13, %rd1, %rd32;
	@%p31 bra 	$L__BB2_39;
	ld.global.f32 	%f50, [%rd9];
	ld.global.f32 	%f51, [%rd13];
	ld.local.f32 	%f52, [%rd8];
	fma.rn.f32 	%f53, %f50, %f51, %f52;
	st.local.f32 	[%rd8], %f53;
$L__BB2_39:
	add.s32 	%r70, %r78, 1;
	or.b32  	%r71, %r70, %r75;
	setp.ne.s32 	%p32, %r71, %r74;
	@%p32 bra 	$L__BB2_41;
	ld.global.f32 	%f54, [%rd9];
	ld.global.f32 	%f55, [%rd13+4];
	ld.local.f32 	%f56, [%rd8];
	fma.rn.f32 	%f57, %f54, %f55, %f56;
	st.local.f32 	[%rd8], %f57;
$L__BB2_41:
	add.s32 	%r78, %r78, 2;
$L__BB2_42:
	setp.eq.s32 	%p33, %r5, 0;
	or.b32  	%r72, %r78, %r75;
	setp.ne.s32 	%p34, %r72, %r74;
	or.pred  	%p35, %p33, %p34;
	@%p35 bra 	$L__BB2_44;
	ld.global.f32 	%f58, [%rd9];
	cvt.u64.u32 	%rd33, %r78;
	add.s64 	%rd34, %rd6, %rd33;
	shl.b64 	%rd35, %rd34, 2;
	add.s64 	%rd36, %rd1, %rd35;
	ld.global.f32 	%f59, [%rd36];
	ld.local.f32 	%f60, [%rd8];
	fma.rn.f32 	%f61, %f58, %f59, %f60;
	st.local.f32 	[%rd8], %f61;
$L__BB2_44:
	add.s32 	%r75, %r75, 1;
	setp.ne.s32 	%p36, %r75, %r34;
	@%p36 bra 	$L__BB2_5;
	add.s32 	%r74, %r74, 1;
	setp.ne.s32 	%p37, %r74, %r34;
	@%p37 bra 	$L__BB2_4;
	ld.local.v4.f32 	{%f62, %f63, %f64, %f65}, [%rd2];
	st.global.f32 	[%rd4], %f62;
	st.global.f32 	[%rd4+4], %f63;
	st.global.f32 	[%rd4+8], %f64;
	st.global.f32 	[%rd4+12], %f65;
	ld.local.v4.f32 	{%f66, %f67, %f68, %f69}, [%rd2+16];
	st.global.f32 	[%rd4+16], %f66;
	st.global.f32 	[%rd4+20], %f67;
	st.global.f32 	[%rd4+24], %f68;
	st.global.f32 	[%rd4+28], %f69;
	add.s32 	%r73, %r73, 1;
	setp.eq.s32 	%p38, %r73, %r35;
	@%p38 bra 	$L__BB2_60;
	bra.uni 	$L__BB2_3;
$L__BB2_47:
	and.b32  	%r26, %r35, 15;
	setp.lt.u32 	%p5, %r35, 16;
	@%p5 bra 	$L__BB2_50;
	and.b32  	%r27, %r35, 2147483632;
	mov.b32 	%r80, 0;
$L__BB2_49:
	.pragma "nounroll";
	mov.b32 	%r42, 0;
	st.global.u32 	[%rd4], %r42;
	st.global.u32 	[%rd4+4], %r42;
	st.global.u32 	[%rd4+8], %r42;
	st.global.u32 	[%rd4+12], %r42;
	st.global.u32 	[%rd4+16], %r42;
	st.global.u32 	[%rd4+20], %r42;
	st.global.u32 	[%rd4+24], %r42;
	st.global.u32 	[%rd4+28], %r42;
	add.s32 	%r80, %r80, 16;
	setp.ne.s32 	%p6, %r80, %r27;
	@%p6 bra 	$L__BB2_49;
$L__BB2_50:
	setp.eq.s32 	%p7, %r26, 0;
	@%p7 bra 	$L__BB2_60;
	and.b32  	%r30, %r35, 7;
	setp.lt.u32 	%p8, %r26, 8;
	@%p8 bra 	$L__BB2_53;
	mov.b32 	%r43, 0;
	st.global.u32 	[%rd4], %r43;
	st.global.u32 	[%rd4+4], %r43;
	st.global.u32 	[%rd4+8], %r43;
	st.global.u32 	[%rd4+12], %r43;
	st.global.u32 	[%rd4+16], %r43;
	st.global.u32 	[%rd4+20], %r43;
	st.global.u32 	[%rd4+24], %r43;
	st.global.u32 	[%rd4+28], %r43;
$L__BB2_53:
	setp.eq.s32 	%p9, %r30, 0;
	@%p9 bra 	$L__BB2_60;
	and.b32  	%r31, %r35, 3;
	setp.lt.u32 	%p10, %r30, 4;
	@%p10 bra 	$L__BB2_56;
	mov.b32 	%r44, 0;
	st.global.u32 	[%rd4], %r44;
	st.global.u32 	[%rd4+4], %r44;
	st.global.u32 	[%rd4+8], %r44;
	st.global.u32 	[%rd4+12], %r44;
	st.global.u32 	[%rd4+16], %r44;
	st.global.u32 	[%rd4+20], %r44;
	st.global.u32 	[%rd4+24], %r44;
	st.global.u32 	[%rd4+28], %r44;
$L__BB2_56:
	setp.eq.s32 	%p11, %r31, 0;
	@%p11 bra 	$L__BB2_60;
	mov.b32 	%r81, 0;
$L__BB2_58:
	.pragma "nounroll";
	add.s32 	%r81, %r81, 1;
	setp.ne.s32 	%p12, %r81, %r31;
	@%p12 bra 	$L__BB2_58;
	mov.b32 	%r46, 0;
	st.global.u32 	[%rd4], %r46;
	st.global.u32 	[%rd4+4], %r46;
	st.global.u32 	[%rd4+8], %r46;
	st.global.u32 	[%rd4+12], %r46;
	st.global.u32 	[%rd4+16], %r46;
	st.global.u32 	[%rd4+20], %r46;
	st.global.u32 	[%rd4+24], %r46;
	st.global.u32 	[%rd4+28], %r46;
$L__BB2_60:
	ret;

}


// ===== COMPILED SASS (sm_100) =====

	.target	sm_100

	.elftype	@"ET_EXEC"


//--------------------- .note.nv.tkinfo           --------------------------
	.section	.note.nv.tkinfo,"",@"SHT_NOTE"
	.sectionflags	@"SHF_NOTE_NV_TKINFO"
	.tkinfo
        /*0018*/ 	.word	0x00000002
        /*0030*/ 	.string	""
        /*0030*/ 	.string	"ptxas"
        /*0030*/ 	.string	"Cuda compilation tools, release 13.0, V13.0.88"
        /*0030*/ 	.string	"Build cuda_13.0.r13.0/compiler.36424714_0"
        /*0030*/ 	.string	"-arch sm_100 -m 64 "



//--------------------- .note.nv.cuinfo           --------------------------
	.section	.note.nv.cuinfo,"",@"SHT_NOTE"
	.sectionflags	@"SHF_NOTE_NV_CUINFO"
        /*0018*/ 	.short	0x0002
        /*001a*/ 	.short	0x0064
        /*001c*/ 	.short	0x0082
	.zero		2


//--------------------- .nv.info                  --------------------------
	.section	.nv.info,"",@"SHT_CUDA_INFO"
	.align	4


	//----- nvinfo : EIATTR_REGCOUNT
	.align		4
        /*0000*/ 	.byte	0x04, 0x2f
        /*0002*/ 	.short	(.L_1 - .L_0)
	.align		4
.L_0:
        /*0004*/ 	.word	index@(_Z18conjunctive_kernelPfS_iii)
        /*0008*/ 	.word	0x00000018


	//----- nvinfo : EIATTR_FRAME_SIZE
	.align		4
.L_1:
        /*000c*/ 	.byte	0x04, 0x11
        /*000e*/ 	.short	(.L_3 - .L_2)
	.align		4
.L_2:
        /*0010*/ 	.word	index@(_Z18conjunctive_kernelPfS_iii)
        /*0014*/ 	.word	0x00000020


	//----- nvinfo : EIATTR_REGCOUNT
	.align		4
.L_3:
        /*0018*/ 	.byte	0x04, 0x2f
        /*001a*/ 	.short	(.L_5 - .L_4)
	.align		4
.L_4:
        /*001c*/ 	.word	index@(_Z15dempster_kernelPfS_iii)
        /*0020*/ 	.word	0x00000020


	//----- nvinfo : EIATTR_FRAME_SIZE
	.align		4
.L_5:
        /*0024*/ 	.byte	0x04, 0x11
        /*0026*/ 	.short	(.L_7 - .L_6)
	.align		4
.L_6:
        /*0028*/ 	.word	index@($__internal_0_$__cuda_sm20_dblrcp_rn_slowpath_v3)
        /*002c*/ 	.word	0x00000020


	//----- nvinfo : EIATTR_FRAME_SIZE
	.align		4
.L_7:
        /*0030*/ 	.byte	0x04, 0x11
        /*0032*/ 	.short	(.L_9 - .L_8)
	.align		4
.L_8:
        /*0034*/ 	.word	index@(_Z15dempster_kernelPfS_iii)
        /*0038*/ 	.word	0x00000020


	//----- nvinfo : EIATTR_REGCOUNT
	.align		4
.L_9:
        /*003c*/ 	.byte	0x04, 0x2f
        /*003e*/ 	.short	(.L_11 - .L_10)
	.align		4
.L_10:
        /*0040*/ 	.word	index@(_Z18disjunctive_kernelPfS_iii)
        /*0044*/ 	.word	0x00000018


	//----- nvinfo : EIATTR_FRAME_SIZE
	.align		4
.L_11:
        /*0048*/ 	.byte	0x04, 0x11
        /*004a*/ 	.short	(.L_13 - .L_12)
	.align		4
.L_12:
        /*004c*/ 	.word	index@(_Z18disjunctive_kernelPfS_iii)
        /*0050*/ 	.word	0x00000020


	//----- nvinfo : EIATTR_MIN_STACK_SIZE
	.align		4
.L_13:
        /*0054*/ 	.byte	0x04, 0x12
        /*0056*/ 	.short	(.L_15 - .L_14)
	.align		4
.L_14:
        /*0058*/ 	.word	index@(_Z18disjunctive_kernelPfS_iii)
        /*005c*/ 	.word	0x00000020


	//----- nvinfo : EIATTR_MIN_STACK_SIZE
	.align		4
.L_15:
        /*0060*/ 	.byte	0x04, 0x12
        /*0062*/ 	.short	(.L_17 - .L_16)
	.align		4
.L_16:
        /*0064*/ 	.word	index@(_Z15dempster_kernelPfS_iii)
        /*0068*/ 	.word	0x00000020


	//----- nvinfo : EIATTR_MIN_STACK_SIZE
	.align		4
.L_17:
        /*006c*/ 	.byte	0x04, 0x12
        /*006e*/ 	.short	(.L_19 - .L_18)
	.align		4
.L_18:
        /*0070*/ 	.word	index@(_Z18conjunctive_kernelPfS_iii)
        /*0074*/ 	.word	0x00000020
.L_19:


//--------------------- .nv.compat                --------------------------
	.section	.nv.compat,"",@"SHT_CUDA_COMPAT_INFO"
	.align	4
        /*0000*/ 	.byte	0x02, 0x09, 0x00, 0x00, 0x02, 0x02, 0x01, 0x00, 0x02, 0x05, 0x05, 0x00, 0x03, 0x07, 0x01, 0x01
        /*0010*/ 	.byte	0x02, 0x03, 0x00, 0x00, 0x02, 0x06, 0x01, 0x00, 0x04, 0x0b, 0x08, 0x00, 0x01, 0x00, 0x00, 0x00
        /*0020*/ 	.byte	0x00, 0x00, 0x00, 0x00


//--------------------- .nv.info._Z18disjunctive_kernelPfS_iii --------------------------
	.section	.nv.info._Z18disjunctive_kernelPfS_iii,"",@"SHT_CUDA_INFO"
	.sectionflags	@""
	.align	4


	//----- nvinfo : EIATTR_CUDA_API_VERSION
	.align		4
        /*0000*/ 	.byte	0x04, 0x37
        /*0002*/ 	.short	(.L_21 - .L_20)
.L_20:
        /*0004*/ 	.word	0x00000082


	//----- nvinfo : EIATTR_KPARAM_INFO
	.align		4
.L_21:
        /*0008*/ 	.byte	0x04, 0x17
        /*000a*/ 	.short	(.L_23 - .L_22)
.L_22:
        /*000c*/ 	.word	0x00000000
        /*0010*/ 	.short	0x0004
        /*0012*/ 	.short	0x0018
        /*0014*/ 	.byte	0x00, 0xf0, 0x11, 0x00


	//----- nvinfo : EIATTR_KPARAM_INFO
	.align		4
.L_23:
        /*0018*/ 	.byte	0x04, 0x17
        /*001a*/ 	.short	(.L_25 - .L_24)
.L_24:
        /*001c*/ 	.word	0x00000000
        /*0020*/ 	.short	0x0003
        /*0022*/ 	.short	0x0014
        /*0024*/ 	.byte	0x00, 0xf0, 0x11, 0x00


	//----- nvinfo : EIATTR_KPARAM_INFO
	.align		4
.L_25:
        /*0028*/ 	.byte	0x04, 0x17
        /*002a*/ 	.short	(.L_27 - .L_26)
.L_26:
        /*002c*/ 	.word	0x00000000
        /*0030*/ 	.short	0x0002
        /*0032*/ 	.short	0x0010
        /*0034*/ 	.byte	0x00, 0xf0, 0x11, 0x00


	//----- nvinfo : EIATTR_KPARAM_INFO
	.align		4
.L_27:
        /*0038*/ 	.byte	0x04, 0x17
        /*003a*/ 	.short	(.L_29 - .L_28)
.L_28:
        /*003c*/ 	.word	0x00000000
        /*0040*/ 	.short	0x0001
        /*0042*/ 	.short	0x0008
        /*0044*/ 	.byte	0x00, 0xf5, 0x21, 0x00


	//----- nvinfo : EIATTR_KPARAM_INFO
	.align		4
.L_29:
        /*0048*/ 	.byte	0x04, 0x17
        /*004a*/ 	.short	(.L_31 - .L_30)
.L_30:
        /*004c*/ 	.word	0x00000000
        /*0050*/ 	.short	0x0000
        /*0052*/ 	.short	0x0000
        /*0054*/ 	.byte	0x00, 0xf5, 0x21, 0x00


	//----- nvinfo : EIATTR_SPARSE_MMA_MASK
	.align		4
.L_31:
        /*0058*/ 	.byte	0x03, 0x50
        /*005a*/ 	.short	0x0000


	//----- nvinfo : EIATTR_MAXREG_COUNT
	.align		4
        /*005c*/ 	.byte	0x03, 0x1b
        /*005e*/ 	.short	0x00ff


	//----- nvinfo : EIATTR_MERCURY_ISA_VERSION
	.align		4
        /*0060*/ 	.byte	0x03, 0x5f
        /*0062*/ 	.short	0x0101


	//----- nvinfo : EIATTR_VRC_CTA_INIT_COUNT
	.align		4
        /*0064*/ 	.byte	0x02, 0x4a
	.zero		1
	.zero		1


	//----- nvinfo : EIATTR_EXIT_INSTR_OFFSETS
	.align		4
        /*0068*/ 	.byte	0x04, 0x1c
        /*006a*/ 	.short	(.L_33 - .L_32)


	//   ....[0]....
.L_32:
        /*006c*/ 	.word	0x000000b0


	//   ....[1]....
        /*0070*/ 	.word	0x00000e00


	//   ....[2]....
        /*0074*/ 	.word	0x00000f30


	//   ....[3]....
        /*0078*/ 	.word	0x00001000


	//   ....[4]....
        /*007c*/ 	.word	0x000010c0


	//   ....[5]....
        /*0080*/ 	.word	0x00001150


	//----- nvinfo : EIATTR_CBANK_PARAM_SIZE
	.align		4
.L_33:
        /*0084*/ 	.byte	0x03, 0x19
        /*0086*/ 	.short	0x001c


	//----- nvinfo : EIATTR_PARAM_CBANK
	.align		4
        /*0088*/ 	.byte	0x04, 0x0a
        /*008a*/ 	.short	(.L_35 - .L_34)
	.align		4
.L_34:
        /*008c*/ 	.word	index@(.nv.constant0._Z18disjunctive_kernelPfS_iii)
        /*0090*/ 	.short	0x0380
        /*0092*/ 	.short	0x001c


	//----- nvinfo : EIATTR_SW_WAR
	.align		4
.L_35:
        /*0094*/ 	.byte	0x04, 0x36
        /*0096*/ 	.short	(.L_37 - .L_36)
.L_36:
        /*0098*/ 	.word	0x00000008
.L_37:


//--------------------- .nv.info._Z15dempster_kernelPfS_iii --------------------------
	.section	.nv.info._Z15dempster_kernelPfS_iii,"",@"SHT_CUDA_INFO"
	.sectionflags	@""
	.align	4


	//----- nvinfo : EIATTR_CUDA_API_VERSION
	.align		4
        /*0000*/ 	.byte	0x04, 0x37
        /*0002*/ 	.short	(.L_39 - .L_38)
.L_38:
        /*0004*/ 	.word	0x00000082


	//----- nvinfo : EIATTR_KPARAM_INFO
	.align		4
.L_39:
        /*0008*/ 	.byte	0x04, 0x17
        /*000a*/ 	.short	(.L_41 - .L_40)
.L_40:
        /*000c*/ 	.word	0x00000000
        /*0010*/ 	.short	0x0004
        /*0012*/ 	.short	0x0018
        /*0014*/ 	.byte	0x00, 0xf0, 0x11, 0x00


	//----- nvinfo : EIATTR_KPARAM_INFO
	.align		4
.L_41:
        /*0018*/ 	.byte	0x04, 0x17
        /*001a*/ 	.short	(.L_43 - .L_42)
.L_42:
        /*001c*/ 	.word	0x00000000
        /*0020*/ 	.short	0x0003
        /*0022*/ 	.short	0x0014
        /*0024*/ 	.byte	0x00, 0xf0, 0x11, 0x00


	//----- nvinfo : EIATTR_KPARAM_INFO
	.align		4
.L_43:
        /*0028*/ 	.byte	0x04, 0x17
        /*002a*/ 	.short	(.L_45 - .L_44)
.L_44:
        /*002c*/ 	.word	0x00000000
        /*0030*/ 	.short	0x0002
        /*0032*/ 	.short	0x0010
        /*0034*/ 	.byte	0x00, 0xf0, 0x11, 0x00


	//----- nvinfo : EIATTR_KPARAM_INFO
	.align		4
.L_45:
        /*0038*/ 	.byte	0x04, 0x17
        /*003a*/ 	.short	(.L_47 - .L_46)
.L_46:
        /*003c*/ 	.word	0x00000000
        /*0040*/ 	.short	0x0001
        /*0042*/ 	.short	0x0008
        /*0044*/ 	.byte	0x00, 0xf5, 0x21, 0x00


	//----- nvinfo : EIATTR_KPARAM_INFO
	.align		4
.L_47:
        /*0048*/ 	.byte	0x04, 0x17
        /*004a*/ 	.short	(.L_49 - .L_48)
.L_48:
        /*004c*/ 	.word	0x00000000
        /*0050*/ 	.short	0x0000
        /*0052*/ 	.short	0x0000
        /*0054*/ 	.byte	0x00, 0xf5, 0x21, 0x00


	//----- nvinfo : EIATTR_SPARSE_MMA_MASK
	.align		4
.L_49:
        /*0058*/ 	.byte	0x03, 0x50
        /*005a*/ 	.short	0x0000


	//----- nvinfo : EIATTR_MAXREG_COUNT
	.align		4
        /*005c*/ 	.byte	0x03, 0x1b
        /*005e*/ 	.short	0x00ff


	//----- nvinfo : EIATTR_MERCURY_ISA_VERSION
	.align		4
        /*0060*/ 	.byte	0x03, 0x5f
        /*0062*/ 	.short	0x0101


	//----- nvinfo : EIATTR_VRC_CTA_INIT_COUNT
	.align		4
        /*0064*/ 	.byte	0x02, 0x4a
	.zero		1
	.zero		1


	//----- nvinfo : EIATTR_EXIT_INSTR_OFFSETS
	.align		4
        /*0068*/ 	.byte	0x04, 0x1c
        /*006a*/ 	.short	(.L_51 - .L_50)


	//   ....[0]....
.L_50:
        /*006c*/ 	.word	0x000000b0


	//   ....[1]....
        /*0070*/ 	.word	0x00001a20


	//   ....[2]....
        /*0074*/ 	.word	0x00001b10


	//   ....[3]....
        /*0078*/ 	.word	0x00001be0


	//   ....[4]....
        /*007c*/ 	.word	0x00001cb0


	//   ....[5]....
        /*0080*/ 	.word	0x00001d40


	//----- nvinfo : EIATTR_CRS_STACK_SIZE
	.align		4
.L_51:
        /*0084*/ 	.byte	0x04, 0x1e
        /*0086*/ 	.short	(.L_53 - .L_52)
.L_52:
        /*0088*/ 	.word	0x00000000


	//----- nvinfo : EIATTR_CBANK_PARAM_SIZE
	.align		4
.L_53:
        /*008c*/ 	.byte	0x03, 0x19
        /*008e*/ 	.short	0x001c


	//----- nvinfo : EIATTR_PARAM_CBANK
	.align		4
        /*0090*/ 	.byte	0x04, 0x0a
        /*0092*/ 	.short	(.L_55 - .L_54)
	.align		4
.L_54:
        /*0094*/ 	.word	index@(.nv.constant0._Z15dempster_kernelPfS_iii)
        /*0098*/ 	.short	0x0380
        /*009a*/ 	.short	0x001c


	//----- nvinfo : EIATTR_SW_WAR
	.align		4
.L_55:
        /*009c*/ 	.byte	0x04, 0x36
        /*009e*/ 	.short	(.L_57 - .L_56)
.L_56:
        /*00a0*/ 	.word	0x00000008
.L_57:


//--------------------- .nv.info._Z18conjunctive_kernelPfS_iii --------------------------
	.section	.nv.info._Z18conjunctive_kernelPfS_iii,"",@"SHT_CUDA_INFO"
	.sectionflags	@""
	.align	4


	//----- nvinfo : EIATTR_CUDA_API_VERSION
	.align		4
        /*0000*/ 	.byte	0x04, 0x37
        /*0002*/ 	.short	(.L_59 - .L_58)
.L_58:
        /*0004*/ 	.word	0x00000082


	//----- nvinfo : EIATTR_KPARAM_INFO
	.align		4
.L_59:
        /*0008*/ 	.byte	0x04, 0x17
        /*000a*/ 	.short	(.L_61 - .L_60)
.L_60:
        /*000c*/ 	.word	0x00000000
        /*0010*/ 	.short	0x0004
        /*0012*/ 	.short	0x0018
        /*0014*/ 	.byte	0x00, 0xf0, 0x11, 0x00


	//----- nvinfo : EIATTR_KPARAM_INFO
	.align		4
.L_61:
        /*0018*/ 	.byte	0x04, 0x17
        /*001a*/ 	.short	(.L_63 - .L_62)
.L_62:
        /*001c*/ 	.word	0x00000000
        /*0020*/ 	.short	0x0003
        /*0022*/ 	.short	0x0014
        /*0024*/ 	.byte	0x00, 0xf0, 0x11, 0x00


	//----- nvinfo : EIATTR_KPARAM_INFO
	.align		4
.L_63:
        /*0028*/ 	.byte	0x04, 0x17
        /*002a*/ 	.short	(.L_65 - .L_64)
.L_64:
        /*002c*/ 	.word	0x00000000
        /*0030*/ 	.short	0x0002
        /*0032*/ 	.short	0x0010
        /*0034*/ 	.byte	0x00, 0xf0, 0x11, 0x00


	//----- nvinfo : EIATTR_KPARAM_INFO
	.align		4
.L_65:
        /*0038*/ 	.byte	0x04, 0x17
        /*003a*/ 	.short	(.L_67 - .L_66)
.L_66:
        /*003c*/ 	.word	0x00000000
        /*0040*/ 	.short	0x0001
        /*0042*/ 	.short	0x0008
        /*0044*/ 	.byte	0x00, 0xf5, 0x21, 0x00


	//----- nvinfo : EIATTR_KPARAM_INFO
	.align		4
.L_67:
        /*0048*/ 	.byte	0x04, 0x17
        /*004a*/ 	.short	(.L_69 - .L_68)
.L_68:
        /*004c*/ 	.word	0x00000000
        /*0050*/ 	.short	0x0000
        /*0052*/ 	.short	0x0000
        /*0054*/ 	.byte	0x00, 0xf5, 0x21, 0x00


	//----- nvinfo : EIATTR_SPARSE_MMA_MASK
	.align		4
.L_69:
        /*0058*/ 	.byte	0x03, 0x50
        /*005a*/ 	.short	0x0000


	//----- nvinfo : EIATTR_MAXREG_COUNT
	.align		4
        /*005c*/ 	.byte	0x03, 0x1b
        /*005e*/ 	.short	0x00ff


	//----- nvinfo : EIATTR_MERCURY_ISA_VERSION
	.align		4
        /*0060*/ 	.byte	0x03, 0x5f
        /*0062*/ 	.short	0x0101


	//----- nvinfo : EIATTR_VRC_CTA_INIT_COUNT
	.align		4
        /*0064*/ 	.byte	0x02, 0x4a
	.zero		1
	.zero		1


	//----- nvinfo : EIATTR_EXIT_INSTR_OFFSETS
	.align		4
        /*0068*/ 	.byte	0x04, 0x1c
        /*006a*/ 	.short	(.L_71 - .L_70)


	//   ....[0]....
.L_70:
        /*006c*/ 	.word	0x000000b0


	//   ....[1]....
        /*0070*/ 	.word	0x00000e00


	//   ....[2]....
        /*0074*/ 	.word	0x00000f30


	//   ....[3]....
        /*0078*/ 	.word	0x00001000


	//   ....[4]....
        /*007c*/ 	.word	0x000010c0


	//   ....[5]....
        /*0080*/ 	.word	0x00001150


	//----- nvinfo : EIATTR_CBANK_PARAM_SIZE
	.align		4
.L_71:
        /*0084*/ 	.byte	0x03, 0x19
        /*0086*/ 	.short	0x001c


	//----- nvinfo : EIATTR_PARAM_CBANK
	.align		4
        /*0088*/ 	.byte	0x04, 0x0a
        /*008a*/ 	.short	(.L_73 - .L_72)
	.align		4
.L_72:
        /*008c*/ 	.word	index@(.nv.constant0._Z18conjunctive_kernelPfS_iii)
        /*0090*/ 	.short	0x0380
        /*0092*/ 	.short	0x001c


	//----- nvinfo : EIATTR_SW_WAR
	.align		4
.L_73:
        /*0094*/ 	.byte	0x04, 0x36
        /*0096*/ 	.short	(.L_75 - .L_74)
.L_74:
        /*0098*/ 	.word	0x00000008
.L_75:


//--------------------- .nv.callgraph             --------------------------
	.section	.nv.callgraph,"",@"SHT_CUDA_CALLGRAPH"
	.align	4
	.sectionentsize	8
	.align		4
        /*0000*/ 	.word	0x00000000
	.align		4
        /*0004*/ 	.word	0xffffffff
	.align		4
        /*0008*/ 	.word	0x00000000
	.align		4
        /*000c*/ 	.word	0xfffffffe
	.align		4
        /*0010*/ 	.word	0x00000000
	.align		4
        /*0014*/ 	.word	0xfffffffd
	.align		4
        /*0018*/ 	.word	0x00000000
	.align		4
        /*001c*/ 	.word	0xfffffffc


//--------------------- .text._Z18disjunctive_kernelPfS_iii --------------------------
	.section	.text._Z18disjunctive_kernelPfS_iii,"ax",@progbits
	.align	128
        .global         _Z18disjunctive_kernelPfS_iii
        .type           _Z18disjunctive_kernelPfS_iii,@function
        .size           _Z18disjunctive_kernelPfS_iii,(.L_x_57 - _Z18disjunctive_kernelPfS_iii)
        .other          _Z18disjunctive_kernelPfS_iii,@"STO_CUDA_ENTRY STV_DEFAULT"
_Z18disjunctive_kernelPfS_iii:
.text._Z18disjunctive_kernelPfS_iii:
[----:B------:R-:W0:Y:S01]  /*0000*/  LDC R1, c[0x0][0x37c] ;  /* 0x0000df00ff017b82 */ /* 0x000e220000000800 */
[----:B------:R-:W1:Y:S07]  /*0010*/  S2R R0, SR_TID.X ;  /* 0x0000000000007919 */ /* 0x000e6e0000002100 */
[----:B------:R-:W2:Y:S01]  /*0020*/  LDC R2, c[0x0][0x398] ;  /* 0x0000e600ff027b82 */ /* 0x000ea20000000800 */
[----:B------:R-:W3:Y:S01]  /*0030*/  LDCU UR4, c[0x0][0x390] ;  /* 0x00007200ff0477ac */ /* 0x000ee20008000800 */
[----:B0-----:R-:W-:Y:S01]  /*0040*/  VIADD R1, R1, 0xffffffe0 ;  /* 0xffffffe001017836 */ /* 0x001fe20000000000 */
[----:B------:R-:W1:Y:S01]  /*0050*/  S2R R3, SR_CTAID.X ;  /* 0x0000000000037919 */ /* 0x000e620000002500 */
[----:B------:R-:W1:Y:S01]  /*0060*/  LDCU UR5, c[0x0][0x360] ;  /* 0x00006c00ff0577ac */ /* 0x000e620008000800 */
[----:B---3--:R-:W-:Y:S01]  /*0070*/  UIMAD UR4, UR4, UR4, URZ ;  /* 0x00000004040472a4 */ /* 0x008fe2000f8e02ff */
[----:B--2---:R-:W-:Y:S01]  /*0080*/  ISETP.GE.AND P0, PT, R2, 0x1, PT ;  /* 0x000000010200780c */ /* 0x004fe20003f06270 */
[----:B-1----:R-:W-:-:S05]  /*0090*/  IMAD R0, R3, UR5, R0 ;  /* 0x0000000503007c24 */ /* 0x002fca000f8e0200 */
[----:B------:R-:W-:-:S13]  /*00a0*/  ISETP.GE.U32.OR P0, PT, R0, UR4, !P0 ;  /* 0x0000000400007c0c */ /* 0x000fda000c706470 */
[----:B------:R-:W-:Y:S05]  /*00b0*/  @P0 EXIT ;  /* 0x000000000000094d */ /* 0x000fea0003800000 */
[----:B------:R-:W0:Y:S01]  /*00c0*/  LDCU UR6, c[0x0][0x394] ;  /* 0x00007280ff0677ac */ /* 0x000e220008000800 */
[----:B------:R-:W1:Y:S01]  /*00d0*/  LDCU.64 UR8, c[0x0][0x388] ;  /* 0x00007100ff0877ac */ /* 0x000e620008000a00 */
[----:B------:R-:W2:Y:S01]  /*00e0*/  LDCU.64 UR10, c[0x0][0x358] ;  /* 0x00006b00ff0a77ac */ /* 0x000ea20008000a00 */
[----:B0-----:R-:W-:Y:S02]  /*00f0*/  USHF.R.S32.HI UR4, URZ, 0x1f, UR6 ;  /* 0x0000001fff047899 */ /* 0x001fe40008011406 */
[----:B------:R-:W-:Y:S01]  /*0100*/  IMAD.WIDE.U32 R10, R0, UR6, RZ ;  /* 0x00000006000a7c25 */ /* 0x000fe2000f8e00ff */
[----:B------:R-:W-:-:S03]  /*0110*/  UISETP.GE.AND UP0, UPT, UR6, 0x1, UPT ;  /* 0x000000010600788c */ /* 0x000fc6000bf06270 */
[----:B------:R-:W-:Y:S01]  /*0120*/  IMAD R3, R0, UR4, RZ ;  /* 0x0000000400037c24 */ /* 0x000fe2000f8e02ff */
[----:B-1----:R-:W-:-:S03]  /*0130*/  LEA R8, P0, R10, UR8, 0x2 ;  /* 0x000000080a087c11 */ /* 0x002fc6000f8010ff */
[----:B------:R-:W-:-:S05]  /*0140*/  IMAD.IADD R3, R11, 0x1, R3 ;  /* 0x000000010b037824 */ /* 0x000fca00078e0203 */
[----:B------:R-:W-:Y:S01]  /*0150*/  LEA.HI.X R9, R10, UR9, R3, 0x2, P0 ;  /* 0x000000090a097c11 */ /* 0x000fe200080f1403 */
[----:B--2---:R-:W-:Y:S06]  /*0160*/  BRA.U !UP0, `(.L_x_0) ;  /* 0x0000000d082c7547 */ /* 0x004fec000b800000 */
[-C--:B------:R-:W-:Y:S01]  /*0170*/  IMAD.WIDE.U32 R10, R10, R2.reuse, RZ ;  /* 0x000000020a0a7225 */ /* 0x080fe200078e00ff */
[----:B------:R-:W-:Y:S02]  /*0180*/  ULOP3.LUT UR7, UR6, 0x7, URZ, 0xc0, !UPT ;  /* 0x0000000706077892 */ /* 0x000fe4000f8ec0ff */
[----:B------:R-:W-:Y:S01]  /*0190*/  ULOP3.LUT UR8, UR6, 0x3, URZ, 0xc0, !UPT ;  /* 0x0000000306087892 */ /* 0x000fe2000f8ec0ff */
[----:B------:R-:W-:Y:S01]  /*01a0*/  IMAD R3, R3, R2, RZ ;  /* 0x0000000203037224 */ /* 0x000fe200078e02ff */
[----:B------:R-:W-:Y:S01]  /*01b0*/  ULOP3.LUT UR6, UR6, 0x7ffffff8, URZ, 0xc0, !UPT ;  /* 0x7ffffff806067892 */ /* 0x000fe2000f8ec0ff */
[----:B------:R-:W-:Y:S02]  /*01c0*/  UMOV UR4, URZ ;  /* 0x000000ff00047c82 */ /* 0x000fe40008000000 */
[----:B------:R-:W-:-:S09]  /*01d0*/  IMAD.IADD R16, R11, 0x1, R3 ;  /* 0x000000010b107824 */ /* 0x000fd200078e0203 */
.L_x_8:
[----:B0-----:R-:W0:Y:S01]  /*01e0*/  LDC R0, c[0x0][0x394] ;  /* 0x0000e500ff007b82 */ /* 0x001e220000000800 */
[----:B------:R-:W1:Y:S01]  /*01f0*/  LDCU.64 UR12, c[0x0][0x380] ;  /* 0x00007000ff0c77ac */ /* 0x000e620008000a00 */
[----:B------:R2:W-:Y:S01]  /*0200*/  STL.128 [R1], RZ ;  /* 0x000000ff01007387 */ /* 0x0005e20000100c00 */
[----:B------:R-:W-:-:S03]  /*0210*/  IMAD.MOV.U32 R4, RZ, RZ, RZ ;  /* 0x000000ffff047224 */ /* 0x000fc600078e00ff */
[----:B------:R2:W-:Y:S01]  /*0220*/  STL.128 [R1+0x10], RZ ;  /* 0x000010ff01007387 */ /* 0x0005e20000100c00 */
[----:B0-----:R-:W-:-:S05]  /*0230*/  IMAD R3, R0, UR4, RZ ;  /* 0x0000000400037c24 */ /* 0x001fca000f8e02ff */
[----:B------:R-:W-:-:S04]  /*0240*/  IADD3 R0, P0, PT, R3, R10, RZ ;  /* 0x0000000a03007210 */ /* 0x000fc80007f1e0ff */
[----:B-1----:R-:W-:Y:S01]  /*0250*/  LEA R2, P1, R0, UR12, 0x2 ;  /* 0x0000000c00027c11 */ /* 0x002fe2000f8210ff */
[----:B------:R-:W-:-:S03]  /*0260*/  IMAD.X R3, RZ, RZ, R16, P0 ;  /* 0x000000ffff037224 */ /* 0x000fc600000e0610 */
[----:B------:R-:W-:Y:S02]  /*0270*/  IADD3 R2, P0, PT, R2, 0x10, RZ ;  /* 0x0000001002027810 */ /* 0x000fe40007f1e0ff */
[----:B------:R-:W-:-:S05]  /*0280*/  LEA.HI.X R5, R0, UR13, R3, 0x2, P1 ;  /* 0x0000000d00057c11 */ /* 0x000fca00088f1403 */
[----:B--2---:R-:W-:-:S07]  /*0290*/  IMAD.X R5, RZ, RZ, R5, P0 ;  /* 0x000000ffff057224 */ /* 0x004fce00000e0605 */
.L_x_7:
[----:B0123--:R-:W-:Y:S02]  /*02a0*/  IMAD R14, R4, 0x4, R1 ;  /* 0x00000004040e7824 */ /* 0x00ffe400078e0201 */
[----:B------:R-:W-:-:S07]  /*02b0*/  IMAD.MOV.U32 R15, RZ, RZ, RZ ;  /* 0x000000ffff0f7224 */ /* 0x000fce00078e00ff */
.L_x_6:
[----:B0-----:R-:W0:Y:S01]  /*02c0*/  LDCU UR5, c[0x0][0x394] ;  /* 0x00007280ff0577ac */ /* 0x001e220008000800 */
[----:B------:R-:W-:Y:S01]  /*02d0*/  IMAD.WIDE.U32 R6, R15, 0x4, R8 ;  /* 0x000000040f067825 */ /* 0x000fe200078e0008 */
[----:B0-----:R-:W-:-:S03]  /*02e0*/  UISETP.GE.U32.AND UP0, UPT, UR5, 0x8, UPT ;  /* 0x000000080500788c */ /* 0x001fc6000bf06070 */
[----:B------:R-:W-:-:S06]  /*02f0*/  UMOV UR5, URZ ;  /* 0x000000ff00057c82 */ /* 0x000fcc0008000000 */
[----:B-123--:R-:W-:Y:S05]  /*0300*/  BRA.U !UP0, `(.L_x_1) ;  /* 0x0000000508247547 */ /* 0x00efea000b800000 */
[----:B------:R-:W-:Y:S01]  /*0310*/  IMAD.MOV.U32 R12, RZ, RZ, R2 ;  /* 0x000000ffff0c7224 */ /* 0x000fe200078e0002 */
[----:B------:R-:W-:Y:S01]  /*0320*/  UMOV UR5, URZ ;  /* 0x000000ff00057c82 */ /* 0x000fe20008000000 */
[----:B------:R-:W-:-:S07]  /*0330*/  IMAD.MOV.U32 R19, RZ, RZ, R5 ;  /* 0x000000ffff137224 */ /* 0x000fce00078e0005 */
.L_x_2:
[----:B------:R-:W-:-:S04]  /*0340*/  LOP3.LUT R13, R15, UR5, RZ, 0xfc, !PT ;  /* 0x000000050f0d7c12 */ /* 0x000fc8000f8efcff */
[----:B------:R-:W-:Y:S01]  /*0350*/  ISETP.NE.AND P0, PT, R13, R4, PT ;  /* 0x000000040d00720c */ /* 0x000fe20003f05270 */
[----:B------:R-:W-:-:S12]  /*0360*/  IMAD.MOV.U32 R13, RZ, RZ, R19 ;  /* 0x000000ffff0d7224 */ /* 0x000fd800078e0013 */
[----:B0-----:R-:W2:Y:S04]  /*0370*/  @!P0 LDG.E R17, desc[UR10][R6.64] ;  /* 0x0000000a06118981 */ /* 0x001ea8000c1e1900 */
[----:B------:R-:W2:Y:S04]  /*0380*/  @!P0 LDG.E R18, desc[UR10][R12.64+-0x10] ;  /* 0xfffff00a0c128981 */ /* 0x000ea8000c1e1900 */
[----:B------:R-:W2:Y:S01]  /*0390*/  @!P0 LDL R20, [R14] ;  /* 0x000000000e148983 */ /* 0x000ea20000100800 */
[----:B------:R-:W-:-:S06]  /*03a0*/  UIADD3 UR9, UPT, UPT, UR5, 0x1, URZ ;  /* 0x0000000105097890 */ /* 0x000fcc000fffe0ff */
[----:B------:R-:W-:-:S04]  /*03b0*/  LOP3.LUT R19, R15, UR9, RZ, 0xfc, !PT ;  /* 0x000000090f137c12 */ /* 0x000fc8000f8efcff */
[----:B------:R-:W-:Y:S01]  /*03c0*/  ISETP.NE.AND P1, PT, R19, R4, PT ;  /* 0x000000041300720c */ /* 0x000fe20003f25270 */
[----:B--2---:R-:W-:-:S12]  /*03d0*/  @!P0 FFMA R17, R17, R18, R20 ;  /* 0x0000001211118223 */ /* 0x004fd80000000014 */
[----:B------:R-:W2:Y:S04]  /*03e0*/  @!P1 LDG.E R20, desc[UR10][R6.64] ;  /* 0x0000000a06149981 */ /* 0x000ea8000c1e1900 */
[----:B------:R0:W-:Y:S04]  /*03f0*/  @!P0 STL [R14], R17 ;  /* 0x000000110e008387 */ /* 0x0001e80000100800 */
        /* <DEDUP_REMOVED lines=11> */
[----:B0-----:R-:W-:-:S04]  /*04b0*/  LOP3.LUT R17, R15, UR9, RZ, 0xfc, !PT ;  /* 0x000000090f117c12 */ /* 0x001fc8000f8efcff */
[----:B------:R-:W-:Y:S01]  /*04c0*/  ISETP.NE.AND P1, PT, R17, R4, PT ;  /* 0x000000041100720c */ /* 0x000fe20003f25270 */
[----:B--2---:R-:W-:-:S12]  /*04d0*/  @!P0 FFMA R17, R20, R18, R21 ;  /* 0x0000001214118223 */ /* 0x004fd80000000015 */
[----:B------:R-:W2:Y:S04]  /*04e0*/  @!P1 LDG.E R20, desc[UR10][R6.64] ;  /* 0x0000000a06149981 */ /* 0x000ea8000c1e1900 */
[----:B------:R0:W-:Y:S04]  /*04f0*/  @!P0 STL [R14], R17 ;  /* 0x000000110e008387 */ /* 0x0001e80000100800 */
[----:B------:R-:W2:Y:S04]  /*0500*/  @!P1 LDG.E R18, desc[UR10][R12.64+-0x4] ;  /* 0xfffffc0a0c129981 */ /* 0x000ea8000c1e1900 */
[----:B------:R-:W2:Y:S01]  /*0510*/  @!P1 LDL R21, [R14] ;  /* 0x000000000e159983 */ /* 0x000ea20000100800 */
[----:B------:R-:W-:-:S06]  /*0520*/  UIADD3 UR9, UPT, UPT, UR5, 0x4, URZ ;  /* 0x0000000405097890 */ /* 0x000fcc000fffe0ff */
[----:B-1----:R-:W-:-:S04]  /*0530*/  LOP3.LUT R19, R15, UR9, RZ, 0xfc, !PT ;  /* 0x000000090f137c12 */ /* 0x002fc8000f8efcff */
        /* <DEDUP_REMOVED lines=28> */
[----:B------:R3:W2:Y:S04]  /*0700*/  @!P1 LDG.E R18, desc[UR10][R12.64+0xc] ;  /* 0x00000c0a0c129981 */ /* 0x0006a8000c1e1900 */
[----:B------:R-:W2:Y:S01]  /*0710*/  @!P1 LDL R21, [R14] ;  /* 0x000000000e159983 */ /* 0x000ea20000100800 */
[----:B------:R-:W-:-:S04]  /*0720*/  UIADD3 UR5, UPT, UPT, UR5, 0x8, URZ ;  /* 0x0000000805057890 */ /* 0x000fc8000fffe0ff */
[----:B------:R-:W-:Y:S01]  /*0730*/  UISETP.NE.AND UP0, UPT, UR5, UR6, UPT ;  /* 0x000000060500728c */ /* 0x000fe2000bf05270 */
[----:B---3--:R-:W-:-:S05]  /*0740*/  IADD3 R12, P0, PT, R12, 0x20, RZ ;  /* 0x000000200c0c7810 */ /* 0x008fca0007f1e0ff */
[----:B-1----:R-:W-:Y:S02]  /*0750*/  IMAD.X R19, RZ, RZ, R13, P0 ;  /* 0x000000ffff137224 */ /* 0x002fe400000e060d */
[----:B--2---:R-:W-:-:S05]  /*0760*/  @!P1 FFMA R21, R20, R18, R21 ;  /* 0x0000001214159223 */ /* 0x004fca0000000015 */
[----:B------:R0:W-:Y:S01]  /*0770*/  @!P1 STL [R14], R21 ;  /* 0x000000150e009387 */ /* 0x0001e20000100800 */
[----:B------:R-:W-:Y:S05]  /*0780*/  BRA.U UP0, `(.L_x_2) ;  /* 0xfffffff900ec7547 */ /* 0x000fea000b83ffff */
[----:B------:R-:W-:-:S05]  /*0790*/  UMOV UR5, UR6 ;  /* 0x0000000600057c82 */ /* 0x000fca0008000000 */
.L_x_1:
[----:B------:R-:W-:-:S09]  /*07a0*/  UISETP.NE.AND UP0, UPT, UR7, URZ, UPT ;  /* 0x000000ff0700728c */ /* 0x000fd2000bf05270 */
[----:B------:R-:W-:Y:S05]  /*07b0*/  BRA.U !UP0, `(.L_x_3) ;  /* 0x0000000508407547 */ /* 0x000fea000b800000 */
[----:B------:R-:W-:Y:S02]  /*07c0*/  UIADD3 UR9, UPT, UPT, UR7, -0x1, URZ ;  /* 0xffffffff07097890 */ /* 0x000fe4000fffe0ff */
[----:B------:R-:W-:Y:S02]  /*07d0*/  UISETP.NE.AND UP1, UPT, UR8, URZ, UPT ;  /* 0x000000ff0800728c */ /* 0x000fe4000bf25270 */
[----:B------:R-:W-:-:S09]  /*07e0*/  UISETP.GE.U32.AND UP0, UPT, UR9, 0x3, UPT ;  /* 0x000000030900788c */ /* 0x000fd2000bf06070 */
[----:B------:R-:W-:Y:S05]  /*07f0*/  BRA.U !UP0, `(.L_x_4) ;  /* 0x0000000108947547 */ /* 0x000fea000b800000 */
[----:B------:R-:W1:Y:S01]  /*0800*/  LDCU.64 UR12, c[0x0][0x380] ;  /* 0x00007000ff0c77ac */ /* 0x000e620008000a00 */
[----:B------:R-:W-:-:S04]  /*0810*/  LOP3.LUT R13, R15, UR5, RZ, 0xfc, !PT ;  /* 0x000000050f0d7c12 */ /* 0x000fc8000f8efcff */
[----:B------:R-:W-:Y:S02]  /*0820*/  ISETP.NE.AND P0, PT, R13, R4, PT ;  /* 0x000000040d00720c */ /* 0x000fe40003f05270 */
[----:B------:R-:W-:-:S05]  /*0830*/  IADD3 R13, P1, PT, R0, UR5, RZ ;  /* 0x00000005000d7c10 */ /* 0x000fca000ff3e0ff */
[----:B------:R-:W-:Y:S01]  /*0840*/  IMAD.X R18, RZ, RZ, R3, P1 ;  /* 0x000000ffff127224 */ /* 0x000fe200008e0603 */
[----:B-1----:R-:W-:-:S05]  /*0850*/  LEA R12, P1, R13, UR12, 0x2 ;  /* 0x0000000c0d0c7c11 */ /* 0x002fca000f8210ff */
[----:B0-----:R-:W2:Y:S01]  /*0860*/  @!P0 LDG.E R21, desc[UR10][R6.64] ;  /* 0x0000000a06158981 */ /* 0x001ea2000c1e1900 */
[----:B------:R-:W-:-:S03]  /*0870*/  LEA.HI.X R13, R13, UR13, R18, 0x2, P1 ;  /* 0x0000000d0d0d7c11 */ /* 0x000fc600088f1412 */
[----:B------:R-:W2:Y:S04]  /*0880*/  @!P0 LDL R18, [R14] ;  /* 0x000000000e128983 */ /* 0x000ea80000100800 */
[----:B------:R-:W2:Y:S01]  /*0890*/  @!P0 LDG.E R17, desc[UR10][R12.64] ;  /* 0x0000000a0c118981 */ /* 0x000ea2000c1e1900 */
[----:B------:R-:W-:-:S06]  /*08a0*/  UIADD3 UR9, UPT, UPT, UR5, 0x1, URZ ;  /* 0x0000000105097890 */ /* 0x000fcc000fffe0ff */
[----:B------:R-:W-:-:S04]  /*08b0*/  LOP3.LUT R19, R15, UR9, RZ, 0xfc, !PT ;  /* 0x000000090f137c12 */ /* 0x000fc8000f8efcff */
[----:B------:R-:W-:-:S13]  /*08c0*/  ISETP.NE.AND P1, PT, R19, R4, PT ;  /* 0x000000041300720c */ /* 0x000fda0003f25270 */
[----:B------:R-:W3:Y:S01]  /*08d0*/  @!P1 LDG.E R20, desc[UR10][R6.64] ;  /* 0x0000000a06149981 */ /* 0x000ee2000c1e1900 */
[----:B--2---:R-:W-:-:S03]  /*08e0*/  @!P0 FFMA R17, R21, R17, R18 ;  /* 0x0000001115118223 */ /* 0x004fc60000000012 */
[----:B------:R-:W3:Y:S04]  /*08f0*/  @!P1 LDG.E R18, desc[UR10][R12.64+0x4] ;  /* 0x0000040a0c129981 */ /* 0x000ee8000c1e1900 */
[----:B------:R0:W-:Y:S04]  /*0900*/  @!P0 STL [R14], R17 ;  /* 0x000000110e008387 */ /* 0x0001e80000100800 */
[----:B------:R-:W3:Y:S01]  /*0910*/  @!P1 LDL R21, [R14] ;  /* 0x000000000e159983 */ /* 0x000ee20000100800 */
[----:B------:R-:W-:-:S06]  /*0920*/  UIADD3 UR9, UPT, UPT, UR5, 0x2, URZ ;  /* 0x0000000205097890 */ /* 0x000fcc000fffe0ff */
[----:B------:R-:W-:-:S04]  /*0930*/  LOP3.LUT R19, R15, UR9, RZ, 0xfc, !PT ;  /* 0x000000090f137c12 */ /* 0x000fc8000f8efcff */
[----:B------:R-:W-:Y:S01]  /*0940*/  ISETP.NE.AND P0, PT, R19, R4, PT ;  /* 0x000000041300720c */ /* 0x000fe20003f05270 */
[----:B---3--:R-:W-:-:S12]  /*0950*/  @!P1 FFMA R19, R20, R18, R21 ;  /* 0x0000001214139223 */ /* 0x008fd80000000015 */
        /* <DEDUP_REMOVED lines=12> */
[----:B------:R-:W-:Y:S01]  /*0a20*/  UIADD3 UR5, UPT, UPT, UR5, 0x4, URZ ;  /* 0x0000000405057890 */ /* 0x000fe2000fffe0ff */
[----:B--2---:R-:W-:-:S05]  /*0a30*/  @!P1 FFMA R21, R20, R18, R21 ;  /* 0x0000001214159223 */ /* 0x004fca0000000015 */
[----:B------:R1:W-:Y:S06]  /*0a40*/  @!P1 STL [R14], R21 ;  /* 0x000000150e009387 */ /* 0x0003ec0000100800 */
.L_x_4:
[----:B------:R-:W-:Y:S05]  /*0a50*/  BRA.U !UP1, `(.L_x_3) ;  /* 0x0000000109987547 */ /* 0x000fea000b800000 */
[----:B------:R-:W2:Y:S01]  /*0a60*/  LDC R12, c[0x0][0x394] ;  /* 0x0000e500ff0c7b82 */ /* 0x000ea20000000800 */
[----:B------:R-:W-:Y:S01]  /*0a70*/  UISETP.NE.AND UP0, UPT, UR8, 0x1, UPT ;  /* 0x000000010800788c */ /* 0x000fe2000bf05270 */
[----:B--2---:R-:W-:-:S08]  /*0a80*/  LOP3.LUT P0, RZ, R12, 0x1, RZ, 0xc0, !PT ;  /* 0x000000010cff7812 */ /* 0x004fd0000780c0ff */
[----:B------:R-:W-:Y:S05]  /*0a90*/  BRA.U !UP0, `(.L_x_5) ;  /* 0x0000000108547547 */ /* 0x000fea000b800000 */
[----:B------:R-:W2:Y:S01]  /*0aa0*/  LDCU.64 UR12, c[0x0][0x380] ;  /* 0x00007000ff0c77ac */ /* 0x000ea20008000a00 */
[----:B------:R-:W-:-:S04]  /*0ab0*/  LOP3.LUT R13, R15, UR5, RZ, 0xfc, !PT ;  /* 0x000000050f0d7c12 */ /* 0x000fc8000f8efcff */
[----:B------:R-:W-:Y:S02]  /*0ac0*/  ISETP.NE.AND P1, PT, R13, R4, PT ;  /* 0x000000040d00720c */ /* 0x000fe40003f25270 */
[----:B------:R-:W-:-:S05]  /*0ad0*/  IADD3 R13, P2, PT, R0, UR5, RZ ;  /* 0x00000005000d7c10 */ /* 0x000fca000ff5e0ff */
[----:B------:R-:W-:Y:S01]  /*0ae0*/  IMAD.X R18, RZ, RZ, R3, P2 ;  /* 0x000000ffff127224 */ /* 0x000fe200010e0603 */
[----:B--2---:R-:W-:-:S05]  /*0af0*/  LEA R12, P2, R13, UR12, 0x2 ;  /* 0x0000000c0d0c7c11 */ /* 0x004fca000f8410ff */
[----:B-1----:R-:W2:Y:S01]  /*0b00*/  @!P1 LDG.E R19, desc[UR10][R6.64] ;  /* 0x0000000a06139981 */ /* 0x002ea2000c1e1900 */
[----:B------:R-:W-:-:S03]  /*0b10*/  LEA.HI.X R13, R13, UR13, R18, 0x2, P2 ;  /* 0x0000000d0d0d7c11 */ /* 0x000fc600090f1412 */
[----:B------:R-:W2:Y:S04]  /*0b20*/  @!P1 LDL R18, [R14] ;  /* 0x000000000e129983 */ /* 0x000ea80000100800 */
[----:B0-----:R-:W2:Y:S01]  /*0b30*/  @!P1 LDG.E R17, desc[UR10][R12.64] ;  /* 0x0000000a0c119981 */ /* 0x001ea2000c1e1900 */
        /* <DEDUP_REMOVED lines=8> */
[----:B------:R-:W-:Y:S01]  /*0bc0*/  UIADD3 UR5, UPT, UPT, UR5, 0x2, URZ ;  /* 0x0000000205057890 */ /* 0x000fe2000fffe0ff */
[----:B---3--:R-:W-:-:S05]  /*0bd0*/  @!P2 FFMA R19, R20, R18, R19 ;  /* 0x000000121413a223 */ /* 0x008fca0000000013 */
[----:B------:R2:W-:Y:S06]  /*0be0*/  @!P2 STL [R14], R19 ;  /* 0x000000130e00a387 */ /* 0x0005ec0000100800 */
.L_x_5:
[----:B------:R-:W-:-:S04]  /*0bf0*/  LOP3.LUT R13, R15, UR5, RZ, 0xfc, !PT ;  /* 0x000000050f0d7c12 */ /* 0x000fc8000f8efcff */
[----:B------:R-:W-:-:S13]  /*0c00*/  ISETP.NE.OR P0, PT, R13, R4, !P0 ;  /* 0x000000040d00720c */ /* 0x000fda0004705670 */
[----:B------:R-:W-:Y:S05]  /*0c10*/  @P0 BRA `(.L_x_3) ;  /* 0x0000000000280947 */ /* 0x000fea0003800000 */
[----:B------:R-:W3:Y:S01]  /*0c20*/  LDCU.64 UR12, c[0x0][0x380] ;  /* 0x00007000ff0c77ac */ /* 0x000ee20008000a00 */
[----:B------:R-:W-:Y:S01]  /*0c30*/  IADD3 R13, P0, PT, R0, UR5, RZ ;  /* 0x00000005000d7c10 */ /* 0x000fe2000ff1e0ff */
[----:B------:R-:W4:Y:S04]  /*0c40*/  LDG.E R6, desc[UR10][R6.64] ;  /* 0x0000000a06067981 */ /* 0x000f28000c1e1900 */
[----:B------:R-:W-:Y:S01]  /*0c50*/  IMAD.X R18, RZ, RZ, R3, P0 ;  /* 0x000000ffff127224 */ /* 0x000fe200000e0603 */
[----:B012---:R-:W4:Y:S01]  /*0c60*/  LDL R17, [R14] ;  /* 0x000000000e117983 */ /* 0x007f220000100800 */
[----:B---3--:R-:W-:-:S04]  /*0c70*/  LEA R12, P0, R13, UR12, 0x2 ;  /* 0x0000000c0d0c7c11 */ /* 0x008fc8000f8010ff */
[----:B------:R-:W-:-:S05]  /*0c80*/  LEA.HI.X R13, R13, UR13, R18, 0x2, P0 ;  /* 0x0000000d0d0d7c11 */ /* 0x000fca00080f1412 */
[----:B------:R-:W4:Y:S02]  /*0c90*/  LDG.E R12, desc[UR10][R12.64] ;  /* 0x0000000a0c0c7981 */ /* 0x000f24000c1e1900 */
[----:B----4-:R-:W-:-:S05]  /*0ca0*/  FFMA R17, R6, R12, R17 ;  /* 0x0000000c06117223 */ /* 0x010fca0000000011 */
[----:B------:R3:W-:Y:S02]  /*0cb0*/  STL [R14], R17 ;  /* 0x000000110e007387 */ /* 0x0007e40000100800 */
.L_x_3:
[----:B------:R-:W4:Y:S01]  /*0cc0*/  LDCU UR5, c[0x0][0x394] ;  /* 0x00007280ff0577ac */ /* 0x000f220008000800 */
[----:B------:R-:W-:-:S05]  /*0cd0*/  VIADD R15, R15, 0x1 ;  /* 0x000000010f0f7836 */ /* 0x000fca0000000000 */
[----:B----4-:R-:W-:-:S13]  /*0ce0*/  ISETP.NE.AND P0, PT, R15, UR5, PT ;  /* 0x000000050f007c0c */ /* 0x010fda000bf05270 */
[----:B------:R-:W-:Y:S05]  /*0cf0*/  @P0 BRA `(.L_x_6) ;  /* 0xfffffff400700947 */ /* 0x000fea000383ffff */
[----:B------:R-:W-:-:S05]  /*0d00*/  VIADD R4, R4, 0x1 ;  /* 0x0000000104047836 */ /* 0x000fca0000000000 */
[----:B------:R-:W-:-:S13]  /*0d10*/  ISETP.NE.AND P0, PT, R4, UR5, PT ;  /* 0x0000000504007c0c */ /* 0x000fda000bf05270 */
[----:B------:R-:W-:Y:S05]  /*0d20*/  @P0 BRA `(.L_x_7) ;  /* 0xfffffff4005c0947 */ /* 0x000fea000383ffff */
[----:B0123--:R-:W2:Y:S01]  /*0d30*/  LDL.128 R12, [R1] ;  /* 0x00000000010c7983 */ /* 0x00fea20000100c00 */
[----:B------:R-:W0:Y:S03]  /*0d40*/  LDC R0, c[0x0][0x398] ;  /* 0x0000e600ff007b82 */ /* 0x000e260000000800 */
[----:B------:R-:W3:Y:S01]  /*0d50*/  LDL.128 R4, [R1+0x10] ;  /* 0x0000100001047983 */ /* 0x000ee20000100c00 */
[----:B------:R-:W-:-:S06]  /*0d60*/  UIADD3 UR4, UPT, UPT, UR4, 0x1, URZ ;  /* 0x0000000104047890 */ /* 0x000fcc000fffe0ff */
[----:B0-----:R-:W-:Y:S01]  /*0d70*/  ISETP.NE.AND P0, PT, R0, UR4, PT ;  /* 0x0000000400007c0c */ /* 0x001fe2000bf05270 */
[----:B--2---:R0:W-:Y:S04]  /*0d80*/  STG.E desc[UR10][R8.64], R12 ;  /* 0x0000000c08007986 */ /* 0x0041e8000c10190a */
[----:B------:R0:W-:Y:S04]  /*0d90*/  STG.E desc[UR10][R8.64+0x4], R13 ;  /* 0x0000040d08007986 */ /* 0x0001e8000c10190a */
[----:B------:R0:W-:Y:S04]  /*0da0*/  STG.E desc[UR10][R8.64+0x8], R14 ;  /* 0x0000080e08007986 */ /* 0x0001e8000c10190a */
[----:B------:R0:W-:Y:S04]  /*0db0*/  STG.E desc[UR10][R8.64+0xc], R15 ;  /* 0x00000c0f08007986 */ /* 0x0001e8000c10190a */
[----:B---3--:R0:W-:Y:S04]  /*0dc0*/  STG.E desc[UR10][R8.64+0x10], R4 ;  /* 0x0000100408007986 */ /* 0x0081e8000c10190a */
[----:B------:R0:W-:Y:S04]  /*0dd0*/  STG.E desc[UR10][R8.64+0x14], R5 ;  /* 0x0000140508007986 */ /* 0x0001e8000c10190a */
[----:B------:R0:W-:Y:S04]  /*0de0*/  STG.E desc[UR10][R8.64+0x18], R6 ;  /* 0x0000180608007986 */ /* 0x0001e8000c10190a */
[----:B------:R0:W-:Y:S01]  /*0df0*/  STG.E desc[UR10][R8.64+0x1c], R7 ;  /* 0x00001c0708007986 */ /* 0x0001e2000c10190a */
[----:B------:R-:W-:Y:S05]  /*0e00*/  @!P0 EXIT ;  /* 0x000000000000894d */ /* 0x000fea0003800000 */
[----:B------:R-:W-:Y:S05]  /*0e10*/  BRA `(.L_x_8) ;  /* 0xfffffff000f07947 */ /* 0x000fea000383ffff */
.L_x_0:
[C---:B------:R-:W-:Y:S02]  /*0e20*/  ISETP.GE.U32.AND P0, PT, R2.reuse, 0x10, PT ;  /* 0x000000100200780c */ /* 0x040fe40003f06070 */
[----:B------:R-:W-:-:S04]  /*0e30*/  LOP3.LUT R0, R2, 0xf, RZ, 0xc0, !PT ;  /* 0x0000000f02007812 */ /* 0x000fc800078ec0ff */
[----:B------:R-:W-:-:S07]  /*0e40*/  ISETP.NE.AND P1, PT, R0, RZ, PT ;  /* 0x000000ff0000720c */ /* 0x000fce0003f25270 */
[----:B------:R-:W-:Y:S06]  /*0e50*/  @!P0 BRA `(.L_x_9) ;  /* 0x0000000000348947 */ /* 0x000fec0003800000 */
[----:B------:R-:W-:Y:S01]  /*0e60*/  LOP3.LUT R3, R2, 0x7ffffff0, RZ, 0xc0, !PT ;  /* 0x7ffffff002037812 */ /* 0x000fe200078ec0ff */
[----:B------:R-:W-:-:S06]  /*0e70*/  UMOV UR4, URZ ;  /* 0x000000ff00047c82 */ /* 0x000fcc0008000000 */
.L_x_10:
[----:B------:R-:W-:Y:S01]  /*0e80*/  UIADD3 UR4, UPT, UPT, UR4, 0x10, URZ ;  /* 0x0000001004047890 */ /* 0x000fe2000fffe0ff */
[----:B0-----:R0:W-:Y:S04]  /*0e90*/  STG.E desc[UR10][R8.64], RZ ;  /* 0x000000ff08007986 */ /* 0x0011e8000c10190a */
[----:B------:R0:W-:Y:S01]  /*0ea0*/  STG.E desc[UR10][R8.64+0x4], RZ ;  /* 0x000004ff08007986 */ /* 0x0001e2000c10190a */
[----:B------:R-:W-:-:S03]  /*0eb0*/  ISETP.NE.AND P0, PT, R3, UR4, PT ;  /* 0x0000000403007c0c */ /* 0x000fc6000bf05270 */
[----:B------:R0:W-:Y:S04]  /*0ec0*/  STG.E desc[UR10][R8.64+0x8], RZ ;  /* 0x000008ff08007986 */ /* 0x0001e8000c10190a */
[----:B------:R0:W-:Y:S04]  /*0ed0*/  STG.E desc[UR10][R8.64+0xc], RZ ;  /* 0x00000cff08007986 */ /* 0x0001e8000c10190a */
[----:B------:R0:W-:Y:S04]  /*0ee0*/  STG.E desc[UR10][R8.64+0x10], RZ ;  /* 0x000010ff08007986 */ /* 0x0001e8000c10190a */
[----:B------:R0:W-:Y:S04]  /*0ef0*/  STG.E desc[UR10][R8.64+0x14], RZ ;  /* 0x000014ff08007986 */ /* 0x0001e8000c10190a */
[----:B------:R0:W-:Y:S04]  /*0f00*/  STG.E desc[UR10][R8.64+0x18], RZ ;  /* 0x000018ff08007986 */ /* 0x0001e8000c10190a */
[----:B------:R0:W-:Y:S01]  /*0f10*/  STG.E desc[UR10][R8.64+0x1c], RZ ;  /* 0x00001cff08007986 */ /* 0x0001e2000c10190a */
[----:B------:R-:W-:Y:S05]  /*0f20*/  @P0 BRA `(.L_x_10) ;  /* 0xfffffffc00d40947 */ /* 0x000fea000383ffff */
.L_x_9:
[----:B------:R-:W-:Y:S05]  /*0f30*/  @!P1 EXIT ;  /* 0x000000000000994d */ /* 0x000fea0003800000 */
[----:B------:R-:W-:Y:S02]  /*0f40*/  ISETP.GE.U32.AND P0, PT, R0, 0x8, PT ;  /* 0x000000080000780c */ /* 0x000fe40003f06070 */
[----:B------:R-:W-:-:S04]  /*0f50*/  LOP3.LUT R3, R2, 0x7, RZ, 0xc0, !PT ;  /* 0x0000000702037812 */ /* 0x000fc800078ec0ff */
[----:B------:R-:W-:-:S07]  /*0f60*/  ISETP.NE.AND P1, PT, R3, RZ, PT ;  /* 0x000000ff0300720c */ /* 0x000fce0003f25270 */
[----:B------:R-:W-:Y:S06]  /*0f70*/  @!P0 BRA `(.L_x_11) ;  /* 0x0000000000208947 */ /* 0x000fec0003800000 */
[----:B------:R1:W-:Y:S04]  /*0f80*/  STG.E desc[UR10][R8.64], RZ ;  /* 0x000000ff08007986 */ /* 0x0003e8000c10190a */
[----:B------:R1:W-:Y:S04]  /*0f90*/  STG.E desc[UR10][R8.64+0x4], RZ ;  /* 0x000004ff08007986 */ /* 0x0003e8000c10190a */
[----:B------:R1:W-:Y:S04]  /*0fa0*/  STG.E desc[UR10][R8.64+0x8], RZ ;  /* 0x000008ff08007986 */ /* 0x0003e8000c10190a */
[----:B------:R1:W-:Y:S04]  /*0fb0*/  STG.E desc[UR10][R8.64+0xc], RZ ;  /* 0x00000cff08007986 */ /* 0x0003e8000c10190a */
[----:B------:R1:W-:Y:S04]  /*0fc0*/  STG.E desc[UR10][R8.64+0x10], RZ ;  /* 0x000010ff08007986 */ /* 0x0003e8000c10190a */
[----:B------:R1:W-:Y:S04]  /*0fd0*/  STG.E desc[UR10][R8.64+0x14], RZ ;  /* 0x000014ff08007986 */ /* 0x0003e8000c10190a */
[----:B------:R1:W-:Y:S04]  /*0fe0*/  STG.E desc[UR10][R8.64+0x18], RZ ;  /* 0x000018ff08007986 */ /* 0x0003e8000c10190a */
[----:B------:R1:W-:Y:S02]  /*0ff0*/  STG.E desc[UR10][R8.64+0x1c], RZ ;  /* 0x00001cff08007986 */ /* 0x0003e4000c10190a */
.L_x_11:
[----:B------:R-:W-:Y:S05]  /*1000*/  @!P1 EXIT ;  /* 0x000000000000994d */ /* 0x000fea0003800000 */
[----:B------:R-:W-:Y:S02]  /*1010*/  ISETP.GE.U32.AND P0, PT, R3, 0x4, PT ;  /* 0x000000040300780c */ /* 0x000fe40003f06070 */
[----:B------:R-:W-:-:S11]  /*1020*/  LOP3.LUT P1, RZ, R2, 0x3, RZ, 0xc0, !PT ;  /* 0x0000000302ff7812 */ /* 0x000fd6000782c0ff */
[----:B------:R-:W-:Y:S05]  /*1030*/  @!P0 BRA `(.L_x_12) ;  /* 0x0000000000208947 */ /* 0x000fea0003800000 */
        /* <DEDUP_REMOVED lines=8> */
.L_x_12:
[----:B------:R-:W-:Y:S05]  /*10c0*/  @!P1 EXIT ;  /* 0x000000000000994d */ /* 0x000fea0003800000 */
[----:B------:R-:W-:Y:S04]  /*10d0*/  STG.E desc[UR10][R8.64], RZ ;  /* 0x000000ff08007986 */ /* 0x000fe8000c10190a */
[----:B------:R-:W-:Y:S04]  /*10e0*/  STG.E desc[UR10][R8.64+0x4], RZ ;  /* 0x000004ff08007986 */ /* 0x000fe8000c10190a */
[----:B------:R-:W-:Y:S04]  /*10f0*/  STG.E desc[UR10][R8.64+0x8], RZ ;  /* 0x000008ff08007986 */ /* 0x000fe8000c10190a */
[----:B------:R-:W-:Y:S04]  /*1100*/  STG.E desc[UR10][R8.64+0xc], RZ ;  /* 0x00000cff08007986 */ /* 0x000fe8000c10190a */
[----:B------:R-:W-:Y:S04]  /*1110*/  STG.E desc[UR10][R8.64+0x10], RZ ;  /* 0x000010ff08007986 */ /* 0x000fe8000c10190a */
[----:B------:R-:W-:Y:S04]  /*1120*/  STG.E desc[UR10][R8.64+0x14], RZ ;  /* 0x000014ff08007986 */ /* 0x000fe8000c10190a */
[----:B------:R-:W-:Y:S04]  /*1130*/  STG.E desc[UR10][R8.64+0x18], RZ ;  /* 0x000018ff08007986 */ /* 0x000fe8000c10190a */
[----:B------:R-:W-:Y:S01]  /*1140*/  STG.E desc[UR10][R8.64+0x1c], RZ ;  /* 0x00001cff08007986 */ /* 0x000fe2000c10190a */
[----:B------:R-:W-:Y:S05]  /*1150*/  EXIT ;  /* 0x000000000000794d */ /* 0x000fea0003800000 */
.L_x_13:
[----:B------:R-:W-:-:S00]  /*1160*/  BRA `(.L_x_13) ;  /* 0xfffffffc00fc7947 */ /* 0x000fc0000383ffff */
[----:B------:R-:W-:-:S00]  /*1170*/  NOP ;  /* 0x0000000000007918 */ /* 0x000fc00000000000 */
        /* <DEDUP_REMOVED lines=8> */
.L_x_57:


//--------------------- .text._Z15dempster_kernelPfS_iii --------------------------
	.section	.text._Z15dempster_kernelPfS_iii,"ax",@progbits
	.align	128
        .global         _Z15dempster_kernelPfS_iii
        .type           _Z15dempster_kernelPfS_iii,@function
        .size           _Z15dempster_kernelPfS_iii,(.L_x_56 - _Z15dempster_kernelPfS_iii)
        .other          _Z15dempster_kernelPfS_iii,@"STO_CUDA_ENTRY STV_DEFAULT"
_Z15dempster_kernelPfS_iii:
.text._Z15dempster_kernelPfS_iii:
        /* <DEDUP_REMOVED lines=12> */
[----:B------:R-:W0:Y:S01]  /*00c0*/  LDC R5, c[0x0][0x394] ;  /* 0x0000e500ff057b82 */ /* 0x000e220000000800 */
[----:B------:R-:W1:Y:S01]  /*00d0*/  LDCU.64 UR4, c[0x0][0x388] ;  /* 0x00007100ff0477ac */ /* 0x000e620008000a00 */
[----:B------:R-:W2:Y:S01]  /*00e0*/  LDCU.64 UR6, c[0x0][0x358] ;  /* 0x00006b00ff0677ac */ /* 0x000ea20008000a00 */
[----:B0-----:R-:W-:Y:S01]  /*00f0*/  SHF.R.S32.HI R3, RZ, 0x1f, R5 ;  /* 0x0000001fff037819 */ /* 0x001fe20000011405 */
[----:B------:R-:W-:Y:S01]  /*0100*/  IMAD.WIDE.U32 R18, R0, R5, RZ ;  /* 0x0000000500127225 */ /* 0x000fe200078e00ff */
[----:B------:R-:W-:-:S03]  /*0110*/  ISETP.GE.AND P0, PT, R5, 0x1, PT ;  /* 0x000000010500780c */ /* 0x000fc60003f06270 */
[----:B------:R-:W-:Y:S01]  /*0120*/  IMAD R3, R3, R0, RZ ;  /* 0x0000000003037224 */ /* 0x000fe200078e02ff */
[----:B-1----:R-:W-:-:S03]  /*0130*/  LEA R20, P1, R18, UR4, 0x2 ;  /* 0x0000000412147c11 */ /* 0x002fc6000f8210ff */
[----:B------:R-:W-:-:S05]  /*0140*/  IMAD.IADD R3, R19, 0x1, R3 ;  /* 0x0000000113037824 */ /* 0x000fca00078e0203 */
[----:B------:R-:W-:Y:S01]  /*0150*/  LEA.HI.X R21, R18, UR5, R3, 0x2, P1 ;  /* 0x0000000512157c11 */ /* 0x000fe200088f1403 */
[----:B--2---:R-:W-:Y:S06]  /*0160*/  @!P0 BRA `(.L_x_14) ;  /* 0x0000001800388947 */ /* 0x004fec0003800000 */
[-C--:B------:R-:W-:Y:S01]  /*0170*/  IMAD.WIDE.U32 R18, R18, R11.reuse, RZ ;  /* 0x0000000b12127225 */ /* 0x080fe200078e00ff */
[C---:B------:R-:W-:Y:S01]  /*0180*/  LOP3.LUT R0, R5.reuse, 0xf, RZ, 0xc0, !PT ;  /* 0x0000000f05007812 */ /* 0x040fe200078ec0ff */
[----:B------:R-:W-:Y:S01]  /*0190*/  UMOV UR4, URZ ;  /* 0x000000ff00047c82 */ /* 0x000fe20008000000 */
[----:B------:R-:W-:Y:S01]  /*01a0*/  LOP3.LUT R8, R5, 0x7, RZ, 0xc0, !PT ;  /* 0x0000000705087812 */ /* 0x000fe200078ec0ff */
[----:B------:R-:W-:Y:S01]  /*01b0*/  IMAD R11, R3, R11, RZ ;  /* 0x0000000b030b7224 */ /* 0x000fe200078e02ff */
[C---:B------:R-:W-:Y:S01]  /*01c0*/  LOP3.LUT R9, R5.reuse, 0x7ffffff0, RZ, 0xc0, !PT ;  /* 0x7ffffff005097812 */ /* 0x040fe200078ec0ff */
[----:B------:R-:W-:Y:S01]  /*01d0*/  VIADD R16, R0, 0xffffffff ;  /* 0xffffffff00107836 */ /* 0x000fe20000000000 */
[----:B------:R-:W-:Y:S01]  /*01e0*/  LOP3.LUT R10, R5, 0x3, RZ, 0xc0, !PT ;  /* 0x00000003050a7812 */ /* 0x000fe200078ec0ff */
[----:B------:R-:W-:Y:S02]  /*01f0*/  IMAD.IADD R11, R19, 0x1, R11 ;  /* 0x00000001130b7824 */ /* 0x000fe400078e020b */
[----:B------:R-:W-:-:S02]  /*0200*/  VIADD R17, R8, 0xffffffff ;  /* 0xffffffff08117836 */ /* 0x000fc40000000000 */
[----:B------:R-:W-:-:S07]  /*0210*/  IMAD.MOV R22, RZ, RZ, -R9 ;  /* 0x000000ffff167224 */ /* 0x000fce00078e0a09 */
.L_x_33:
[----:B0-----:R-:W0:Y:S01]  /*0220*/  LDC R3, c[0x0][0x394] ;  /* 0x0000e500ff037b82 */ /* 0x001e220000000800 */
[----:B------:R-:W1:Y:S01]  /*0230*/  LDCU.64 UR8, c[0x0][0x380] ;  /* 0x00007000ff0877ac */ /* 0x000e620008000a00 */
[----:B------:R2:W-:Y:S01]  /*0240*/  STL.128 [R1], RZ ;  /* 0x000000ff01007387 */ /* 0x0005e20000100c00 */
[----:B------:R-:W-:Y:S02]  /*0250*/  IMAD.MOV.U32 R23, RZ, RZ, RZ ;  /* 0x000000ffff177224 */ /* 0x000fe400078e00ff */
[----:B------:R-:W-:Y:S01]  /*0260*/  IMAD.MOV.U32 R13, RZ, RZ, RZ ;  /* 0x000000ffff0d7224 */ /* 0x000fe200078e00ff */
[----:B------:R2:W-:Y:S01]  /*0270*/  STL.128 [R1+0x10], RZ ;  /* 0x000010ff01007387 */ /* 0x0005e20000100c00 */
[----:B0-----:R-:W-:-:S05]  /*0280*/  IMAD R3, R3, UR4, RZ ;  /* 0x0000000403037c24 */ /* 0x001fca000f8e02ff */
[----:B------:R-:W-:-:S05]  /*0290*/  IADD3 R3, P0, PT, R3, R18, RZ ;  /* 0x0000001203037210 */ /* 0x000fca0007f1e0ff */
[----:B------:R-:W-:Y:S01]  /*02a0*/  IMAD.X R4, RZ, RZ, R11, P0 ;  /* 0x000000ffff047224 */ /* 0x000fe200000e060b */
[----:B-1----:R-:W-:-:S04]  /*02b0*/  LEA R2, P0, R3, UR8, 0x2 ;  /* 0x0000000803027c11 */ /* 0x002fc8000f8010ff */
[----:B--2---:R-:W-:-:S09]  /*02c0*/  LEA.HI.X R3, R3, UR9, R4, 0x2, P0 ;  /* 0x0000000903037c11 */ /* 0x004fd200080f1404 */
.L_x_22:
[----:B------:R-:W0:Y:S01]  /*02d0*/  LDCU UR5, c[0x0][0x394] ;  /* 0x00007280ff0577ac */ /* 0x000e220008000800 */
[----:B------:R-:W-:Y:S02]  /*02e0*/  IMAD.MOV.U32 R12, RZ, RZ, RZ ;  /* 0x000000ffff0c7224 */ /* 0x000fe400078e00ff */
[----:B------:R-:W-:Y:S01]  /*02f0*/  IMAD.WIDE.U32 R4, R13, 0x4, R20 ;  /* 0x000000040d047825 */ /* 0x000fe200078e0014 */
[----:B0-----:R-:W-:-:S09]  /*0300*/  UISETP.GE.U32.AND UP0, UPT, UR5, 0x10, UPT ;  /* 0x000000100500788c */ /* 0x001fd2000bf06070 */
[----:B------:R-:W-:Y:S05]  /*0310*/  BRA.U !UP0, `(.L_x_15) ;  /* 0x0000000108447547 */ /* 0x000fea000b800000 */
[----:B------:R-:W-:Y:S01]  /*0320*/  IMAD.MOV.U32 R15, RZ, RZ, R2 ;  /* 0x000000ffff0f7224 */ /* 0x000fe200078e0002 */
[----:B------:R-:W-:Y:S01]  /*0330*/  UMOV UR5, URZ ;  /* 0x000000ff00057c82 */ /* 0x000fe20008000000 */
[----:B------:R-:W-:Y:S02]  /*0340*/  IMAD.MOV.U32 R24, RZ, RZ, R3 ;  /* 0x000000ffff187224 */ /* 0x000fe400078e0003 */
[----:B------:R-:W-:-:S07]  /*0350*/  IMAD.MOV.U32 R12, RZ, RZ, R22 ;  /* 0x000000ffff0c7224 */ /* 0x000fce00078e0016 */
.L_x_16:
[----:B------:R-:W-:-:S13]  /*0360*/  LOP3.LUT P0, RZ, R13, UR5, RZ, 0xfc, !PT ;  /* 0x000000050dff7c12 */ /* 0x000fda000f80fcff */
[----:B------:R-:W-:Y:S01]  /*0370*/  @!P0 IMAD.MOV.U32 R6, RZ, RZ, R15 ;  /* 0x000000ffff068224 */ /* 0x000fe200078e000f */
[----:B------:R-:W2:Y:S01]  /*0380*/  @!P0 LDG.E R14, desc[UR6][R4.64] ;  /* 0x00000006040e8981 */ /* 0x000ea2000c1e1900 */
[----:B------:R-:W-:-:S05]  /*0390*/  @!P0 IMAD.MOV.U32 R7, RZ, RZ, R24 ;  /* 0x000000ffff078224 */ /* 0x000fca00078e0018 */
[----:B------:R-:W2:Y:S01]  /*03a0*/  @!P0 LDG.E R6, desc[UR6][R6.64] ;  /* 0x0000000606068981 */ /* 0x000ea2000c1e1900 */
[----:B------:R-:W-:-:S05]  /*03b0*/  VIADD R12, R12, 0x10 ;  /* 0x000000100c0c7836 */ /* 0x000fca0000000000 */
[----:B------:R-:W-:Y:S02]  /*03c0*/  ISETP.NE.AND P2, PT, R12, RZ, PT ;  /* 0x000000ff0c00720c */ /* 0x000fe40003f45270 */
[----:B------:R-:W-:Y:S01]  /*03d0*/  IADD3 R15, P1, PT, R15, 0x40, RZ ;  /* 0x000000400f0f7810 */ /* 0x000fe20007f3e0ff */
[----:B------:R-:W-:-:S04]  /*03e0*/  UIADD3 UR5, UPT, UPT, UR5, 0x10, URZ ;  /* 0x0000001005057890 */ /* 0x000fc8000fffe0ff */
[----:B------:R-:W-:Y:S02]  /*03f0*/  IMAD.X R24, RZ, RZ, R24, P1 ;  /* 0x000000ffff187224 */ /* 0x000fe400008e0618 */
[----:B--2---:R-:W-:-:S04]  /*0400*/  @!P0 FFMA R23, R14, R6, R23 ;  /* 0x000000060e178223 */ /* 0x004fc80000000017 */
[----:B------:R-:W-:Y:S05]  /*0410*/  @P2 BRA `(.L_x_16) ;  /* 0xfffffffc00d02947 */ /* 0x000fea000383ffff */
[----:B------:R-:W-:-:S07]  /*0420*/  MOV R12, R9 ;  /* 0x00000009000c7202 */ /* 0x000fce0000000f00 */
.L_x_15:
[----:B------:R-:W-:-:S13]  /*0430*/  ISETP.NE.AND P0, PT, R0, RZ, PT ;  /* 0x000000ff0000720c */ /* 0x000fda0003f05270 */
[----:B------:R-:W-:Y:S05]  /*0440*/  @!P0 BRA `(.L_x_17) ;  /* 0x00000000006c8947 */ /* 0x000fea0003800000 */
[----:B------:R-:W-:-:S13]  /*0450*/  ISETP.GE.U32.AND P0, PT, R16, 0x7, PT ;  /* 0x000000071000780c */ /* 0x000fda0003f06070 */
[----:B------:R-:W-:Y:S05]  /*0460*/  @!P0 BRA `(.L_x_18) ;  /* 0x00000000001c8947 */ /* 0x000fea0003800000 */
[----:B------:R-:W-:-:S13]  /*0470*/  LOP3.LUT P0, RZ, R12, R13, RZ, 0xfc, !PT ;  /* 0x0000000d0cff7212 */ /* 0x000fda000780fcff */
[----:B------:R-:W-:Y:S05]  /*0480*/  @P0 BRA `(.L_x_19) ;  /* 0x0000000000100947 */ /* 0x000fea0003800000 */
[----:B------:R-:W-:Y:S01]  /*0490*/  IMAD.WIDE.U32 R6, R12, 0x4, R2 ;  /* 0x000000040c067825 */ /* 0x000fe200078e0002 */
[----:B------:R-:W2:Y:S05]  /*04a0*/  LDG.E R14, desc[UR6][R4.64] ;  /* 0x00000006040e7981 */ /* 0x000eaa000c1e1900 */
[----:B------:R-:W2:Y:S02]  /*04b0*/  LDG.E R6, desc[UR6][R6.64] ;  /* 0x0000000606067981 */ /* 0x000ea4000c1e1900 */
[----:B--2---:R-:W-:-:S07]  /*04c0*/  FFMA R23, R14, R6, R23 ;  /* 0x000000060e177223 */ /* 0x004fce0000000017 */
.L_x_19:
[----:B------:R-:W-:-:S07]  /*04d0*/  VIADD R12, R12, 0x8 ;  /* 0x000000080c0c7836 */ /* 0x000fce0000000000 */
.L_x_18:
        /* <DEDUP_REMOVED lines=10> */
.L_x_21:
[----:B------:R-:W-:-:S07]  /*0580*/  VIADD R12, R12, 0x4 ;  /* 0x000000040c0c7836 */ /* 0x000fce0000000000 */
.L_x_20:
[----:B------:R-:W-:-:S04]  /*0590*/  LOP3.LUT P0, RZ, R12, R13, RZ, 0xfc, !PT ;  /* 0x0000000d0cff7212 */ /* 0x000fc8000780fcff */
[----:B------:R-:W-:-:S13]  /*05a0*/  ISETP.EQ.OR P0, PT, R10, RZ, P0 ;  /* 0x000000ff0a00720c */ /* 0x000fda0000702670 */
[----:B------:R-:W-:Y:S05]  /*05b0*/  @P0 BRA `(.L_x_17) ;  /* 0x0000000000100947 */ /* 0x000fea0003800000 */
[----:B------:R-:W-:Y:S01]  /*05c0*/  IMAD.WIDE.U32 R6, R12, 0x4, R2 ;  /* 0x000000040c067825 */ /* 0x000fe200078e0002 */
[----:B------:R-:W2:Y:S05]  /*05d0*/  LDG.E R4, desc[UR6][R4.64] ;  /* 0x0000000604047981 */ /* 0x000eaa000c1e1900 */
[----:B------:R-:W2:Y:S02]  /*05e0*/  LDG.E R6, desc[UR6][R6.64] ;  /* 0x0000000606067981 */ /* 0x000ea4000c1e1900 */
[----:B--2---:R-:W-:-:S07]  /*05f0*/  FFMA R23, R4, R6, R23 ;  /* 0x0000000604177223 */ /* 0x004fce0000000017 */
.L_x_17:
[----:B------:R-:W0:Y:S01]  /*0600*/  LDCU UR5, c[0x0][0x394] ;  /* 0x00007280ff0577ac */ /* 0x000e220008000800 */
[----:B------:R-:W-:-:S05]  /*0610*/  VIADD R13, R13, 0x1 ;  /* 0x000000010d0d7836 */ /* 0x000fca0000000000 */
[----:B0-----:R-:W-:-:S13]  /*0620*/  ISETP.NE.AND P0, PT, R13, UR5, PT ;  /* 0x000000050d007c0c */ /* 0x001fda000bf05270 */
[----:B------:R-:W-:Y:S05]  /*0630*/  @P0 BRA `(.L_x_22) ;  /* 0xfffffffc00240947 */ /* 0x000fea000383ffff */
[----:B------:R-:W0:Y:S01]  /*0640*/  F2F.F64.F32 R4, R23 ;  /* 0x0000001700047310 */ /* 0x000e220000201800 */
[----:B------:R-:W-:Y:S01]  /*0650*/  BSSY.RECONVERGENT B0, `(.L_x_23) ;  /* 0x000000f000007945 */ /* 0x000fe20003800200 */
[----:B0-----:R-:W-:-:S06]  /*0660*/  DADD R4, -R4, 1 ;  /* 0x3ff0000004047429 */ /* 0x001fcc0000000100 */
[----:B------:R-:W0:Y:S04]  /*0670*/  MUFU.RCP64H R15, R5 ;  /* 0x00000005000f7308 */ /* 0x000e280000001800 */
[----:B------:R-:W-:-:S05]  /*0680*/  VIADD R14, R5, 0x300402 ;  /* 0x00300402050e7836 */ /* 0x000fca0000000000 */
[----:B------:R-:W-:Y:S01]  /*0690*/  FSETP.GEU.AND P0, PT, |R14|, 5.8789094863358348022e-39, PT ;  /* 0x004004020e00780b */ /* 0x000fe20003f0e200 */
[----:B0-----:R-:W-:-:S08]  /*06a0*/  DFMA R12, -R4, R14, 1 ;  /* 0x3ff00000040c742b */ /* 0x001fd0000000010e */
[----:B------:R-:W-:-:S08]  /*06b0*/  DFMA R12, R12, R12, R12 ;  /* 0x0000000c0c0c722b */ /* 0x000fd0000000000c */
[----:B------:R-:W-:-:S08]  /*06c0*/  DFMA R12, R14, R12, R14 ;  /* 0x0000000c0e0c722b */ /* 0x000fd0000000000e */
[----:B------:R-:W-:-:S08]  /*06d0*/  DFMA R6, -R4, R12, 1 ;  /* 0x3ff000000406742b */ /* 0x000fd0000000010c */
[----:B------:R-:W-:Y:S01]  /*06e0*/  DFMA R6, R12, R6, R12 ;  /* 0x000000060c06722b */ /* 0x000fe2000000000c */
[----:B------:R-:W-:Y:S10]  /*06f0*/  @P0 BRA `(.L_x_24) ;  /* 0x0000000000100947 */ /* 0x000ff40003800000 */
[----:B------:R-:W-:Y:S02]  /*0700*/  LOP3.LUT R23, R5, 0x7fffffff, RZ, 0xc0, !PT ;  /* 0x7fffffff05177812 */ /* 0x000fe400078ec0ff */
[----:B------:R-:W-:-:S03]  /*0710*/  MOV R24, 0x740 ;  /* 0x0000074000187802 */ /* 0x000fc60000000f00 */
[----:B------:R-:W-:-:S07]  /*0720*/  VIADD R23, R23, 0xfff00000 ;  /* 0xfff0000017177836 */ /* 0x000fce0000000000 */
[----:B------:R-:W-:Y:S05]  /*0730*/  CALL.REL.NOINC `($__internal_0_$__cuda_sm20_dblrcp_rn_slowpath_v3) ;  /* 0x0000001400847944 */ /* 0x000fea0003c00000 */
.L_x_24:
[----:B------:R-:W-:Y:S05]  /*0740*/  BSYNC.RECONVERGENT B0 ;  /* 0x0000000000007941 */ /* 0x000fea0003800200 */
.L_x_23:
[----:B------:R0:W1:Y:S01]  /*0750*/  F2F.F32.F64 R15, R6 ;  /* 0x00000006000f7310 */ /* 0x0000620000301000 */
[----:B------:R-:W-:-:S07]  /*0760*/  IMAD.MOV.U32 R14, RZ, RZ, RZ ;  /* 0x000000ffff0e7224 */ /* 0x000fce00078e00ff */
.L_x_32:
[----:B01234-:R-:W-:Y:S02]  /*0770*/  IMAD R12, R14, 0x4, R1 ;  /* 0x000000040e0c7824 */ /* 0x01ffe400078e0201 */
[----:B------:R-:W-:-:S07]  /*0780*/  IMAD.MOV.U32 R13, RZ, RZ, RZ ;  /* 0x000000ffff0d7224 */ /* 0x000fce00078e00ff */
.L_x_31:
[----:B--2---:R-:W2:Y:S01]  /*0790*/  LDCU UR5, c[0x0][0x394] ;  /* 0x00007280ff0577ac */ /* 0x004ea20008000800 */
[----:B----4-:R-:W-:Y:S02]  /*07a0*/  IMAD.MOV.U32 R23, RZ, RZ, RZ ;  /* 0x000000ffff177224 */ /* 0x010fe400078e00ff */
[----:B------:R-:W-:Y:S01]  /*07b0*/  IMAD.WIDE.U32 R4, R13, 0x4, R20 ;  /* 0x000000040d047825 */ /* 0x000fe200078e0014 */
[----:B--2---:R-:W-:-:S09]  /*07c0*/  UISETP.GE.U32.AND UP0, UPT, UR5, 0x10, UPT ;  /* 0x000000100500788c */ /* 0x004fd2000bf06070 */
[----:B0--3--:R-:W-:Y:S05]  /*07d0*/  BRA.U !UP0, `(.L_x_25) ;  /* 0x0000000908147547 */ /* 0x009fea000b800000 */
[----:B------:R-:W-:-:S07]  /*07e0*/  IMAD.MOV.U32 R24, RZ, RZ, RZ ;  /* 0x000000ffff187224 */ /* 0x000fce00078e00ff */
.L_x_26:
[----:B0-----:R-:W-:-:S04]  /*07f0*/  LOP3.LUT R7, R24, R13, RZ, 0xc0, !PT ;  /* 0x0000000d18077212 */ /* 0x001fc800078ec0ff */
[----:B------:R-:W-:Y:S01]  /*0800*/  ISETP.NE.AND P0, PT, R7, R14, PT ;  /* 0x0000000e0700720c */ /* 0x000fe20003f05270 */
[----:B------:R-:W-:-:S12]  /*0810*/  IMAD.WIDE.U32 R6, R24, 0x4, R2 ;  /* 0x0000000418067825 */ /* 0x000fd800078e0002 */
[----:B---3--:R-:W2:Y:S04]  /*0820*/  @!P0 LDG.E R23, desc[UR6][R4.64] ;  /* 0x0000000604178981 */ /* 0x008ea8000c1e1900 */
[----:B------:R-:W2:Y:S04]  /*0830*/  @!P0 LDG.E R26, desc[UR6][R6.64] ;  /* 0x00000006061a8981 */ /* 0x000ea8000c1e1900 */
[----:B------:R-:W2:Y:S02]  /*0840*/  @!P0 LDL R28, [R12] ;  /* 0x000000000c1c8983 */ /* 0x000ea40000100800 */
[----:B--2---:R-:W-:Y:S01]  /*0850*/  @!P0 FFMA R23, R23, R26, R28 ;  /* 0x0000001a17178223 */ /* 0x004fe2000000001c */
[----:B------:R-:W-:-:S04]  /*0860*/  VIADD R26, R24, 0x1 ;  /* 0x00000001181a7836 */ /* 0x000fc80000000000 */
[----:B------:R0:W-:Y:S01]  /*0870*/  @!P0 STL [R12], R23 ;  /* 0x000000170c008387 */ /* 0x0001e20000100800 */
[----:B------:R-:W-:-:S04]  /*0880*/  LOP3.LUT R25, R26, R13, RZ, 0xc0, !PT ;  /* 0x0000000d1a197212 */ /* 0x000fc800078ec0ff */
[----:B------:R-:W-:-:S13]  /*0890*/  ISETP.NE.AND P1, PT, R25, R14, PT ;  /* 0x0000000e1900720c */ /* 0x000fda0003f25270 */
[----:B------:R-:W2:Y:S04]  /*08a0*/  @!P1 LDG.E R27, desc[UR6][R4.64] ;  /* 0x00000006041b9981 */ /* 0x000ea8000c1e1900 */
[----:B------:R-:W2:Y:S04]  /*08b0*/  @!P1 LDG.E R25, desc[UR6][R6.64+0x4] ;  /* 0x0000040606199981 */ /* 0x000ea8000c1e1900 */
[----:B------:R-:W2:Y:S02]  /*08c0*/  @!P1 LDL R26, [R12] ;  /* 0x000000000c1a9983 */ /* 0x000ea40000100800 */
[----:B--2---:R-:W-:Y:S01]  /*08d0*/  @!P1 FFMA R25, R27, R25, R26 ;  /* 0x000000191b199223 */ /* 0x004fe2000000001a */
[----:B------:R-:W-:-:S04]  /*08e0*/  VIADD R26, R24, 0x2 ;  /* 0x00000002181a7836 */ /* 0x000fc80000000000 */
[----:B------:R2:W-:Y:S01]  /*08f0*/  @!P1 STL [R12], R25 ;  /* 0x000000190c009387 */ /* 0x0005e20000100800 */
[----:B------:R-:W-:-:S04]  /*0900*/  LOP3.LUT R27, R26, R13, RZ, 0xc0, !PT ;  /* 0x0000000d1a1b7212 */ /* 0x000fc800078ec0ff */
[----:B------:R-:W-:-:S13]  /*0910*/  ISETP.NE.AND P0, PT, R27, R14, PT ;  /* 0x0000000e1b00720c */ /* 0x000fda0003f05270 */
[----:B------:R-:W3:Y:S04]  /*0920*/  @!P0 LDG.E R28, desc[UR6][R4.64] ;  /* 0x00000006041c8981 */ /* 0x000ee8000c1e1900 */
[----:B------:R-:W3:Y:S04]  /*0930*/  @!P0 LDG.E R26, desc[UR6][R6.64+0x8] ;  /* 0x00000806061a8981 */ /* 0x000ee8000c1e1900 */
[----:B0-----:R-:W3:Y:S02]  /*0940*/  @!P0 LDL R23, [R12] ;  /* 0x000000000c178983 */ /* 0x001ee40000100800 */
[----:B---3--:R-:W-:Y:S01]  /*0950*/  @!P0 FFMA R23, R28, R26, R23 ;  /* 0x0000001a1c178223 */ /* 0x008fe20000000017 */
[----:B------:R-:W-:-:S04]  /*0960*/  VIADD R26, R24, 0x3 ;  /* 0x00000003181a7836 */ /* 0x000fc80000000000 */
[----:B------:R0:W-:Y:S01]  /*0970*/  @!P0 STL [R12], R23 ;  /* 0x000000170c008387 */ /* 0x0001e20000100800 */
[----:B------:R-:W-:-:S04]  /*0980*/  LOP3.LUT R27, R26, R13, RZ, 0xc0, !PT ;  /* 0x0000000d1a1b7212 */ /* 0x000fc800078ec0ff */
[----:B------:R-:W-:-:S13]  /*0990*/  ISETP.NE.AND P1, PT, R27, R14, PT ;  /* 0x0000000e1b00720c */ /* 0x000fda0003f25270 */
[----:B------:R-:W3:Y:S04]  /*09a0*/  @!P1 LDG.E R28, desc[UR6][R4.64] ;  /* 0x00000006041c9981 */ /* 0x000ee8000c1e1900 */
[----:B------:R-:W3:Y:S04]  /*09b0*/  @!P1 LDG.E R26, desc[UR6][R6.64+0xc] ;  /* 0x00000c06061a9981 */ /* 0x000ee8000c1e1900 */
[----:B--2---:R-:W3:Y:S02]  /*09c0*/  @!P1 LDL R25, [R12] ;  /* 0x000000000c199983 */ /* 0x004ee40000100800 */
[----:B---3--:R-:W-:Y:S01]  /*09d0*/  @!P1 FFMA R25, R28, R26, R25 ;  /* 0x0000001a1c199223 */ /* 0x008fe20000000019 */
[----:B------:R-:W-:-:S04]  /*09e0*/  IADD3 R26, PT, PT, R24, 0x4, RZ ;  /* 0x00000004181a7810 */ /* 0x000fc80007ffe0ff */
[----:B------:R-:W-:Y:S01]  /*09f0*/  LOP3.LUT R27, R26, R13, RZ, 0xc0, !PT ;  /* 0x0000000d1a1b7212 */ /* 0x000fe200078ec0ff */
[----:B------:R2:W-:Y:S03]  /*0a00*/  @!P1 STL [R12], R25 ;  /* 0x000000190c009387 */ /* 0x0005e60000100800 */
        /* <DEDUP_REMOVED lines=85> */
[----:B------:R-:W-:-:S05]  /*0f60*/  VIADD R26, R24, 0xf ;  /* 0x0000000f181a7836 */ /* 0x000fca0000000000 */
[----:B------:R-:W-:-:S04]  /*0f70*/  LOP3.LUT R27, R26, R13, RZ, 0xc0, !PT ;  /* 0x0000000d1a1b7212 */ /* 0x000fc800078ec0ff */
[----:B------:R-:W-:Y:S01]  /*0f80*/  ISETP.NE.AND P1, PT, R27, R14, PT ;  /* 0x0000000e1b00720c */ /* 0x000fe20003f25270 */
[----:B------:R3:W-:-:S12]  /*0f90*/  @!P0 STL [R12], R23 ;  /* 0x000000170c008387 */ /* 0x0007d80000100800 */
[----:B------:R-:W4:Y:S04]  /*0fa0*/  @!P1 LDG.E R26, desc[UR6][R6.64+0x3c] ;  /* 0x00003c06061a9981 */ /* 0x000f28000c1e1900 */
[----:B------:R-:W4:Y:S04]  /*0fb0*/  @!P1 LDG.E R28, desc[UR6][R4.64] ;  /* 0x00000006041c9981 */ /* 0x000f28000c1e1900 */
[----:B--2---:R-:W4:Y:S01]  /*0fc0*/  @!P1 LDL R25, [R12] ;  /* 0x000000000c199983 */ /* 0x004f220000100800 */
[----:B------:R-:W-:-:S05]  /*0fd0*/  VIADD R24, R24, 0x10 ;  /* 0x0000001018187836 */ /* 0x000fca0000000000 */
[----:B------:R-:W-:Y:S01]  /*0fe0*/  ISETP.NE.AND P0, PT, R24, R9, PT ;  /* 0x000000091800720c */ /* 0x000fe20003f05270 */
[----:B----4-:R-:W-:-:S05]  /*0ff0*/  @!P1 FFMA R25, R28, R26, R25 ;  /* 0x0000001a1c199223 */ /* 0x010fca0000000019 */
[----:B------:R3:W-:Y:S07]  /*1000*/  @!P1 STL [R12], R25 ;  /* 0x000000190c009387 */ /* 0x0007ee0000100800 */
[----:B------:R-:W-:Y:S05]  /*1010*/  @P0 BRA `(.L_x_26) ;  /* 0xfffffff400f40947 */ /* 0x000fea000383ffff */
[----:B---3--:R-:W-:-:S07]  /*1020*/  MOV R23, R9 ;  /* 0x0000000900177202 */ /* 0x008fce0000000f00 */
.L_x_25:
[----:B------:R-:W-:-:S13]  /*1030*/  ISETP.NE.AND P0, PT, R0, RZ, PT ;  /* 0x000000ff0000720c */ /* 0x000fda0003f05270 */
[----:B------:R-:W-:Y:S05]  /*1040*/  @!P0 BRA `(.L_x_27) ;  /* 0x0000000800188947 */ /* 0x000fea0003800000 */
[----:B------:R-:W-:Y:S02]  /*1050*/  ISETP.GE.U32.AND P1, PT, R16, 0x7, PT ;  /* 0x000000071000780c */ /* 0x000fe40003f26070 */
[----:B------:R-:W-:-:S11]  /*1060*/  ISETP.NE.AND P0, PT, R8, RZ, PT ;  /* 0x000000ff0800720c */ /* 0x000fd60003f05270 */
[----:B------:R-:W-:Y:S05]  /*1070*/  @!P1 BRA `(.L_x_28) ;  /* 0x0000000400049947 */ /* 0x000fea0003800000 */
[----:B0-----:R-:W-:-:S04]  /*1080*/  LOP3.LUT R7, R23, R13, RZ, 0xc0, !PT ;  /* 0x0000000d17077212 */ /* 0x001fc800078ec0ff */
[----:B------:R-:W-:Y:S01]  /*1090*/  ISETP.NE.AND P1, PT, R7, R14, PT ;  /* 0x0000000e0700720c */ /* 0x000fe20003f25270 */
[----:B------:R-:W-:-:S12]  /*10a0*/  IMAD.WIDE.U32 R6, R23, 0x4, R2 ;  /* 0x0000000417067825 */ /* 0x000fd800078e0002 */
        /* <DEDUP_REMOVED lines=59> */
[----:B------:R-:W-:Y:S02]  /*1460*/  VIADD R23, R23, 0x8 ;  /* 0x0000000817177836 */ /* 0x000fe40000000000 */
[----:B----4-:R-:W-:-:S05]  /*1470*/  @!P2 FFMA R27, R26, R24, R27 ;  /* 0x000000181a1ba223 */ /* 0x010fca000000001b */
[----:B------:R3:W-:Y:S02]  /*1480*/  @!P2 STL [R12], R27 ;  /* 0x0000001b0c00a387 */ /* 0x0007e40000100800 */
.L_x_28:
        /* <DEDUP_REMOVED lines=8> */
[----:B---3--:R-:W2:Y:S04]  /*1510*/  @!P2 LDL R27, [R12] ;  /* 0x000000000c1ba983 */ /* 0x008ea80000100800 */
[----:B------:R-:W2:Y:S02]  /*1520*/  @!P2 LDG.E R24, desc[UR6][R6.64] ;  /* 0x000000060618a981 */ /* 0x000ea4000c1e1900 */
        /* <DEDUP_REMOVED lines=9> */
[----:B------:R-:W-:-:S05]  /*15c0*/  VIADD R24, R23, 0x2 ;  /* 0x0000000217187836 */ /* 0x000fca0000000000 */
[----:B------:R-:W-:Y:S01]  /*15d0*/  LOP3.LUT R29, R24, R13, RZ, 0xc0, !PT ;  /* 0x0000000d181d7212 */ /* 0x000fe200078ec0ff */
[----:B------:R2:W-:Y:S01]  /*15e0*/  @!P1 STL [R12], R25 ;  /* 0x000000190c009387 */ /* 0x0005e20000100800 */
[----:B------:R-:W-:Y:S02]  /*15f0*/  VIADD R24, R23, 0x3 ;  /* 0x0000000317187836 */ /* 0x000fe40000000000 */
[----:B------:R-:W-:-:S03]  /*1600*/  ISETP.NE.AND P2, PT, R29, R14, PT ;  /* 0x0000000e1d00720c */ /* 0x000fc60003f45270 */
[----:B------:R-:W-:-:S04]  /*1610*/  LOP3.LUT R29, R24, R13, RZ, 0xc0, !PT ;  /* 0x0000000d181d7212 */ /* 0x000fc800078ec0ff */
[----:B------:R-:W-:-:S06]  /*1620*/  ISETP.NE.AND P3, PT, R29, R14, PT ;  /* 0x0000000e1d00720c */ /* 0x000fcc0003f65270 */
[----:B------:R-:W3:Y:S04]  /*1630*/  @!P2 LDG.E R26, desc[UR6][R6.64+0x8] ;  /* 0x00000806061aa981 */ /* 0x000ee8000c1e1900 */
[----:B------:R-:W3:Y:S04]  /*1640*/  @!P2 LDG.E R28, desc[UR6][R4.64] ;  /* 0x00000006041ca981 */ /* 0x000ee8000c1e1900 */
[----:B0-----:R-:W3:Y:S04]  /*1650*/  @!P2 LDL R27, [R12] ;  /* 0x000000000c1ba983 */ /* 0x001ee80000100800 */
[----:B------:R-:W4:Y:S01]  /*1660*/  @!P3 LDG.E R24, desc[UR6][R6.64+0xc] ;  /* 0x00000c060618b981 */ /* 0x000f22000c1e1900 */
[----:B---3--:R-:W-:-:S03]  /*1670*/  @!P2 FFMA R27, R28, R26, R27 ;  /* 0x0000001a1c1ba223 */ /* 0x008fc6000000001b */
[----:B------:R-:W4:Y:S04]  /*1680*/  @!P3 LDG.E R26, desc[UR6][R4.64] ;  /* 0x00000006041ab981 */ /* 0x000f28000c1e1900 */
[----:B------:R2:W-:Y:S04]  /*1690*/  @!P2 STL [R12], R27 ;  /* 0x0000001b0c00a387 */ /* 0x0005e80000100800 */
[----:B------:R-:W4:Y:S01]  /*16a0*/  @!P3 LDL R29, [R12] ;  /* 0x000000000c1db983 */ /* 0x000f220000100800 */
[----:B------:R-:W-:Y:S02]  /*16b0*/  VIADD R23, R23, 0x4 ;  /* 0x0000000417177836 */ /* 0x000fe40000000000 */
[----:B----4-:R-:W-:-:S05]  /*16c0*/  @!P3 FFMA R29, R26, R24, R29 ;  /* 0x000000181a1db223 */ /* 0x010fca000000001d */
[----:B------:R2:W-:Y:S02]  /*16d0*/  @!P3 STL [R12], R29 ;  /* 0x0000001d0c00b387 */ /* 0x0005e40000100800 */
.L_x_29:
[----:B------:R-:W-:Y:S05]  /*16e0*/  @!P0 BRA `(.L_x_27) ;  /* 0x0000000000708947 */ /* 0x000fea0003800000 */
[----:B0-----:R-:W-:Y:S02]  /*16f0*/  LOP3.LUT R7, R23, R13, RZ, 0xc0, !PT ;  /* 0x0000000d17077212 */ /* 0x001fe400078ec0ff */
[----:B------:R-:W-:Y:S02]  /*1700*/  ISETP.NE.AND P1, PT, R10, 0x1, PT ;  /* 0x000000010a00780c */ /* 0x000fe40003f25270 */
[----:B------:R-:W-:Y:S01]  /*1710*/  ISETP.NE.AND P0, PT, R7, R14, PT ;  /* 0x0000000e0700720c */ /* 0x000fe20003f05270 */
[----:B------:R-:W-:-:S12]  /*1720*/  IMAD.WIDE.U32 R6, R23, 0x4, R2 ;  /* 0x0000000417067825 */ /* 0x000fd800078e0002 */
[----:B------:R-:W-:Y:S05]  /*1730*/  @P0 BRA `(.L_x_30) ;  /* 0x0000000000140947 */ /* 0x000fea0003800000 */
[----:B------:R-:W4:Y:S04]  /*1740*/  LDG.E R26, desc[UR6][R4.64] ;  /* 0x00000006041a7981 */ /* 0x000f28000c1e1900 */
[----:B------:R-:W4:Y:S04]  /*1750*/  LDG.E R24, desc[UR6][R6.64] ;  /* 0x0000000606187981 */ /* 0x000f28000c1e1900 */
[----:B--23--:R-:W4:Y:S02]  /*1760*/  LDL R25, [R12] ;  /* 0x000000000c197983 */ /* 0x00cf240000100800 */
[----:B----4-:R-:W-:-:S05]  /*1770*/  FFMA R25, R26, R24, R25 ;  /* 0x000000181a197223 */ /* 0x010fca0000000019 */
[----:B------:R0:W-:Y:S02]  /*1780*/  STL [R12], R25 ;  /* 0x000000190c007387 */ /* 0x0001e40000100800 */
.L_x_30:
[----:B------:R-:W-:Y:S05]  /*1790*/  @!P1 BRA `(.L_x_27) ;  /* 0x0000000000449947 */ /* 0x000fea0003800000 */
[----:B------:R-:W-:-:S04]  /*17a0*/  IADD3 R24, PT, PT, R23, 0x1, RZ ;  /* 0x0000000117187810 */ /* 0x000fc80007ffe0ff */
[----:B0-23--:R-:W-:-:S04]  /*17b0*/  LOP3.LUT R25, R24, R13, RZ, 0xc0, !PT ;  /* 0x0000000d18197212 */ /* 0x00dfc800078ec0ff */
[----:B------:R-:W-:-:S13]  /*17c0*/  ISETP.NE.AND P1, PT, R25, R14, PT ;  /* 0x0000000e1900720c */ /* 0x000fda0003f25270 */
[----:B------:R-:W2:Y:S04]  /*17d0*/  @!P1 LDG.E R28, desc[UR6][R4.64] ;  /* 0x00000006041c9981 */ /* 0x000ea8000c1e1900 */
[----:B------:R-:W2:Y:S04]  /*17e0*/  @!P1 LDG.E R24, desc[UR6][R6.64+0x4] ;  /* 0x0000040606189981 */ /* 0x000ea8000c1e1900 */
[----:B------:R-:W2:Y:S01]  /*17f0*/  @!P1 LDL R25, [R12] ;  /* 0x000000000c199983 */ /* 0x000ea20000100800 */
[----:B------:R-:W-:-:S05]  /*1800*/  VIADD R26, R23, 0x2 ;  /* 0x00000002171a7836 */ /* 0x000fca0000000000 */
[----:B------:R-:W-:-:S04]  /*1810*/  LOP3.LUT R23, R26, R13, RZ, 0xc0, !PT ;  /* 0x0000000d1a177212 */ /* 0x000fc800078ec0ff */
[----:B------:R-:W-:-:S04]  /*1820*/  ISETP.NE.AND P0, PT, R23, R14, PT ;  /* 0x0000000e1700720c */ /* 0x000fc80003f05270 */
[----:B------:R-:W-:-:S13]  /*1830*/  ISETP.EQ.OR P0, PT, R10, 0x2, P0 ;  /* 0x000000020a00780c */ /* 0x000fda0000702670 */
[----:B------:R-:W3:Y:S01]  /*1840*/  @!P0 LDG.E R26, desc[UR6][R4.64] ;  /* 0x00000006041a8981 */ /* 0x000ee2000c1e1900 */
[----:B--2---:R-:W-:-:S03]  /*1850*/  @!P1 FFMA R23, R28, R24, R25 ;  /* 0x000000181c179223 */ /* 0x004fc60000000019 */
[----:B------:R-:W3:Y:S04]  /*1860*/  @!P0 LDG.E R24, desc[UR6][R6.64+0x8] ;  /* 0x0000080606188981 */ /* 0x000ee8000c1e1900 */
[----:B------:R4:W-:Y:S04]  /*1870*/  @!P1 STL [R12], R23 ;  /* 0x000000170c009387 */ /* 0x0009e80000100800 */
[----:B------:R-:W3:Y:S02]  /*1880*/  @!P0 LDL R25, [R12] ;  /* 0x000000000c198983 */ /* 0x000ee40000100800 */
[----:B---3--:R-:W-:-:S05]  /*1890*/  @!P0 FFMA R25, R26, R24, R25 ;  /* 0x000000181a198223 */ /* 0x008fca0000000019 */
[----:B------:R4:W-:Y:S02]  /*18a0*/  @!P0 STL [R12], R25 ;  /* 0x000000190c008387 */ /* 0x0009e40000100800 */
.L_x_27:
[----:B------:R-:W5:Y:S01]  /*18b0*/  LDCU UR5, c[0x0][0x394] ;  /* 0x00007280ff0577ac */ /* 0x000f620008000800 */
[----:B------:R-:W-:-:S05]  /*18c0*/  VIADD R13, R13, 0x1 ;  /* 0x000000010d0d7836 */ /* 0x000fca0000000000 */
[----:B-----5:R-:W-:-:S13]  /*18d0*/  ISETP.NE.AND P0, PT, R13, UR5, PT ;  /* 0x000000050d007c0c */ /* 0x020fda000bf05270 */
[----:B------:R-:W-:Y:S05]  /*18e0*/  @P0 BRA `(.L_x_31) ;  /* 0xffffffec00a80947 */ /* 0x000fea000383ffff */
[----:B------:R-:W1:Y:S01]  /*18f0*/  LDL R4, [R12] ;  /* 0x000000000c047983 */ /* 0x000e620000100800 */
[----:B------:R-:W-:-:S05]  /*1900*/  VIADD R14, R14, 0x1 ;  /* 0x000000010e0e7836 */ /* 0x000fca0000000000 */
[----:B------:R-:W-:Y:S01]  /*1910*/  ISETP.NE.AND P0, PT, R14, UR5, PT ;  /* 0x000000050e007c0c */ /* 0x000fe2000bf05270 */
[----:B-1----:R-:W-:-:S05]  /*1920*/  FMUL R5, R15, R4 ;  /* 0x000000040f057220 */ /* 0x002fca0000400000 */
[----:B------:R1:W-:Y:S07]  /*1930*/  STL [R12], R5 ;  /* 0x000000050c007387 */ /* 0x0003ee0000100800 */
[----:B------:R-:W-:Y:S05]  /*1940*/  @P0 BRA `(.L_x_32) ;  /* 0xffffffec00880947 */ /* 0x000fea000383ffff */
[----:B01234-:R-:W2:Y:S01]  /*1950*/  LDL.128 R12, [R1] ;  /* 0x00000000010c7983 */ /* 0x01fea20000100c00 */
        /* <DEDUP_REMOVED lines=13> */
[----:B------:R-:W-:Y:S01]  /*1a30*/  UMOV UR4, UR5 ;  /* 0x0000000500047c82 */ /* 0x000fe20008000000 */
[----:B------:R-:W-:Y:S05]  /*1a40*/  BRA `(.L_x_33) ;  /* 0xffffffe400f47947 */ /* 0x000fea000383ffff */
.L_x_14:
[C---:B------:R-:W-:Y:S02]  /*1a50*/  ISETP.GE.U32.AND P0, PT, R11.reuse, 0x8, PT ;  /* 0x000000080b00780c */ /* 0x040fe40003f06070 */
        /* <DEDUP_REMOVED lines=11> */
.L_x_34:
        /* <DEDUP_REMOVED lines=13> */
.L_x_35:
[----:B------:R-:W-:Y:S05]  /*1be0*/  @!P1 EXIT ;  /* 0x000000000000994d */ /* 0x000fea0003800000 */
[----:B------:R-:W-:Y:S02]  /*1bf0*/  ISETP.NE.AND P0, PT, R2, 0x1, PT ;  /* 0x000000010200780c */ /* 0x000fe40003f05270 */
[----:B------:R-:W-:-:S04]  /*1c00*/  LOP3.LUT R0, R11, 0x1, RZ, 0xc0, !PT ;  /* 0x000000010b007812 */ /* 0x000fc800078ec0ff */
[----:B------:R-:W-:-:S07]  /*1c10*/  ISETP.NE.U32.AND P1, PT, R0, 0x1, PT ;  /* 0x000000010000780c */ /* 0x000fce0003f25070 */
        /* <DEDUP_REMOVED lines=9> */
.L_x_36:
[----:B------:R-:W-:Y:S05]  /*1cb0*/  @P1 EXIT ;  /* 0x000000000000194d */ /* 0x000fea0003800000 */
        /* <DEDUP_REMOVED lines=9> */
        .weak           $__internal_0_$__cuda_sm20_dblrcp_rn_slowpath_v3
        .type           $__internal_0_$__cuda_sm20_dblrcp_rn_slowpath_v3,@function
        .size           $__internal_0_$__cuda_sm20_dblrcp_rn_slowpath_v3,(.L_x_56 - $__internal_0_$__cuda_sm20_dblrcp_rn_slowpath_v3)
$__internal_0_$__cuda_sm20_dblrcp_rn_slowpath_v3:
[----:B------:R-:W-:Y:S01]  /*1d50*/  DSETP.GTU.AND P0, PT, |R4|, +INF , PT ;  /* 0x7ff000000400742a */ /* 0x000fe20003f0c200 */
[----:B------:R-:W-:-:S13]  /*1d60*/  BSSY.RECONVERGENT B1, `(.L_x_37) ;  /* 0x0000024000017945 */ /* 0x000fda0003800200 */
[----:B------:R-:W-:Y:S05]  /*1d70*/  @P0 BRA `(.L_x_38) ;  /* 0x0000000000800947 */ /* 0x000fea0003800000 */
[----:B------:R-:W-:-:S05]  /*1d80*/  LOP3.LUT R12, R5, 0x7fffffff, RZ, 0xc0, !PT ;  /* 0x7fffffff050c7812 */ /* 0x000fca00078ec0ff */
[----:B------:R-:W-:-:S05]  /*1d90*/  VIADD R6, R12, 0xffffffff ;  /* 0xffffffff0c067836 */ /* 0x000fca0000000000 */
[----:B------:R-:W-:-:S13]  /*1da0*/  ISETP.GE.U32.AND P0, PT, R6, 0x7fefffff, PT ;  /* 0x7fefffff0600780c */ /* 0x000fda0003f06070 */
[----:B------:R-:W-:Y:S01]  /*1db0*/  @P0 LOP3.LUT R7, R5, 0x7ff00000, RZ, 0x3c, !PT ;  /* 0x7ff0000005070812 */ /* 0x000fe200078e3cff */
[----:B------:R-:W-:Y:S01]  /*1dc0*/  @P0 IMAD.MOV.U32 R6, RZ, RZ, RZ ;  /* 0x000000ffff060224 */ /* 0x000fe200078e00ff */
[----:B------:R-:W-:Y:S06]  /*1dd0*/  @P0 BRA `(.L_x_39) ;  /* 0x0000000000700947 */ /* 0x000fec0003800000 */
[----:B------:R-:W-:-:S13]  /*1de0*/  ISETP.GE.U32.AND P0, PT, R12, 0x1000001, PT ;  /* 0x010000010c00780c */ /* 0x000fda0003f06070 */
[----:B------:R-:W-:Y:S05]  /*1df0*/  @!P0 BRA `(.L_x_40) ;  /* 0x0000000000388947 */ /* 0x000fea0003800000 */
[----:B------:R-:W-:Y:S02]  /*1e00*/  VIADD R15, R5, 0xc0200000 ;  /* 0xc0200000050f7836 */ /* 0x000fe40000000000 */
[----:B------:R-:W-:Y:S02]  /*1e10*/  IMAD.MOV.U32 R14, RZ, RZ, R4 ;  /* 0x000000ffff0e7224 */ /* 0x000fe400078e0004 */
[----:B------:R-:W0:Y:S01]  /*1e20*/  MUFU.RCP64H R7, R15 ;  /* 0x0000000f00077308 */ /* 0x000e220000001800 */
[----:B------:R-:W-:-:S06]  /*1e30*/  IMAD.MOV.U32 R6, RZ, RZ, R23 ;  /* 0x000000ffff067224 */ /* 0x000fcc00078e0017 */
[----:B0-----:R-:W-:-:S08]  /*1e40*/  DFMA R12, -R14, R6, 1 ;  /* 0x3ff000000e0c742b */ /* 0x001fd00000000106 */
[----:B------:R-:W-:-:S08]  /*1e50*/  DFMA R12, R12, R12, R12 ;  /* 0x0000000c0c0c722b */ /* 0x000fd0000000000c */
[----:B------:R-:W-:-:S08]  /*1e60*/  DFMA R12, R6, R12, R6 ;  /* 0x0000000c060c722b */ /* 0x000fd00000000006 */
[----:B------:R-:W-:-:S08]  /*1e70*/  DFMA R6, -R14, R12, 1 ;  /* 0x3ff000000e06742b */ /* 0x000fd0000000010c */
[----:B------:R-:W-:-:S08]  /*1e80*/  DFMA R6, R12, R6, R12 ;  /* 0x000000060c06722b */ /* 0x000fd0000000000c */
[----:B------:R-:W-:-:S08]  /*1e90*/  DMUL R6, R6, 2.2250738585072013831e-308 ;  /* 0x0010000006067828 */ /* 0x000fd00000000000 */
[----:B------:R-:W-:-:S08]  /*1ea0*/  DFMA R4, -R4, R6, 1 ;  /* 0x3ff000000404742b */ /* 0x000fd00000000106 */
[----:B------:R-:W-:-:S08]  /*1eb0*/  DFMA R4, R4, R4, R4 ;  /* 0x000000040404722b */ /* 0x000fd00000000004 */
[----:B------:R-:W-:Y:S01]  /*1ec0*/  DFMA R6, R6, R4, R6 ;  /* 0x000000040606722b */ /* 0x000fe20000000006 */
[----:B------:R-:W-:Y:S10]  /*1ed0*/  BRA `(.L_x_39) ;  /* 0x0000000000307947 */ /* 0x000ff40003800000 */
.L_x_40:
[----:B------:R-:W-:Y:S01]  /*1ee0*/  DMUL R12, R4, 8.11296384146066816958e+31 ;  /* 0x46900000040c7828 */ /* 0x000fe20000000000 */
[----:B------:R-:W-:-:S05]  /*1ef0*/  IMAD.MOV.U32 R6, RZ, RZ, R23 ;  /* 0x000000ffff067224 */ /* 0x000fca00078e0017 */
[----:B------:R-:W0:Y:S02]  /*1f00*/  MUFU.RCP64H R7, R13 ;  /* 0x0000000d00077308 */ /* 0x000e240000001800 */
[----:B0-----:R-:W-:-:S08]  /*1f10*/  DFMA R4, -R12, R6, 1 ;  /* 0x3ff000000c04742b */ /* 0x001fd00000000106 */
[----:B------:R-:W-:-:S08]  /*1f20*/  DFMA R4, R4, R4, R4 ;  /* 0x000000040404722b */ /* 0x000fd00000000004 */
[----:B------:R-:W-:-:S08]  /*1f30*/  DFMA R4, R6, R4, R6 ;  /* 0x000000040604722b */ /* 0x000fd00000000006 */
[----:B------:R-:W-:-:S08]  /*1f40*/  DFMA R6, -R12, R4, 1 ;  /* 0x3ff000000c06742b */ /* 0x000fd00000000104 */
[----:B------:R-:W-:-:S08]  /*1f50*/  DFMA R6, R4, R6, R4 ;  /* 0x000000060406722b */ /* 0x000fd00000000004 */
[----:B------:R-:W-:Y:S01]  /*1f60*/  DMUL R6, R6, 8.11296384146066816958e+31 ;  /* 0x4690000006067828 */ /* 0x000fe20000000000 */
[----:B------:R-:W-:Y:S10]  /*1f70*/  BRA `(.L_x_39) ;  /* 0x0000000000087947 */ /* 0x000ff40003800000 */
.L_x_38:
[----:B------:R-:W-:Y:S01]  /*1f80*/  LOP3.LUT R7, R5, 0x80000, RZ, 0xfc, !PT ;  /* 0x0008000005077812 */ /* 0x000fe200078efcff */
[----:B------:R-:W-:-:S07]  /*1f90*/  IMAD.MOV.U32 R6, RZ, RZ, R4 ;  /* 0x000000ffff067224 */ /* 0x000fce00078e0004 */
.L_x_39:
[----:B------:R-:W-:Y:S05]  /*1fa0*/  BSYNC.RECONVERGENT B1 ;  /* 0x0000000000017941 */ /* 0x000fea0003800200 */
.L_x_37:
[----:B------:R-:W-:-:S04]  /*1fb0*/  IMAD.MOV.U32 R25, RZ, RZ, 0x0 ;  /* 0x00000000ff197424 */ /* 0x000fc800078e00ff */
[----:B------:R-:W-:Y:S05]  /*1fc0*/  RET.REL.NODEC R24 `(_Z15dempster_kernelPfS_iii) ;  /* 0xffffffe0180c7950 */ /* 0x000fea0003c3ffff */
.L_x_41:
        /* <DEDUP_REMOVED lines=11> */
.L_x_56:


//--------------------- .text._Z18conjunctive_kernelPfS_iii --------------------------
	.section	.text._Z18conjunctive_kernelPfS_iii,"ax",@progbits
	.align	128
        .global         _Z18conjunctive_kernelPfS_iii
        .type           _Z18conjunctive_kernelPfS_iii,@function
        .size           _Z18conjunctive_kernelPfS_iii,(.L_x_59 - _Z18conjunctive_kernelPfS_iii)
        .other          _Z18conjunctive_kernelPfS_iii,@"STO_CUDA_ENTRY STV_DEFAULT"
_Z18conjunctive_kernelPfS_iii:
.text._Z18conjunctive_kernelPfS_iii:
        /* <DEDUP_REMOVED lines=30> */
.L_x_50:
        /* <DEDUP_REMOVED lines=12> */
.L_x_49:
[----:B0123--:R-:W-:Y:S02]  /*02a0*/  IMAD R14, R4, 0x4, R1 ;  /* 0x00000004040e7824 */ /* 0x00ffe400078e0201 */
[----:B------:R-:W-:-:S07]  /*02b0*/  IMAD.MOV.U32 R15, RZ, RZ, RZ ;  /* 0x000000ffff0f7224 */ /* 0x000fce00078e00ff */
.L_x_48:
        /* <DEDUP_REMOVED lines=8> */
.L_x_44:
        /* <DEDUP_REMOVED lines=70> */
.L_x_43:
        /* <DEDUP_REMOVED lines=43> */
.L_x_46:
        /* <DEDUP_REMOVED lines=26> */
.L_x_47:
        /* <DEDUP_REMOVED lines=13> */
.L_x_45:
        /* <DEDUP_REMOVED lines=22> */
.L_x_42:
[C---:B------:R-:W-:Y:S02]  /*0e20*/  ISETP.GE.U32.AND P0, PT, R2.reuse, 0x10, PT ;  /* 0x000000100200780c */ /* 0x040fe40003f06070 */
[----:B------:R-:W-:-:S04]  /*0e30*/  LOP3.LUT R0, R2, 0xf, RZ, 0xc0, !PT ;  /* 0x0000000f02007812 */ /* 0x000fc800078ec0ff */
[----:B------:R-:W-:-:S07]  /*0e40*/  ISETP.NE.AND P1, PT, R0, RZ, PT ;  /* 0x000000ff0000720c */ /* 0x000fce0003f25270 */
[----:B------:R-:W-:Y:S06]  /*0e50*/  @!P0 BRA `(.L_x_51) ;  /* 0x0000000000348947 */ /* 0x000fec0003800000 */
[----:B------:R-:W-:Y:S01]  /*0e60*/  LOP3.LUT R3, R2, 0x7ffffff0, RZ, 0xc0, !PT ;  /* 0x7ffffff002037812 */ /* 0x000fe200078ec0ff */
[----:B------:R-:W-:-:S06]  /*0e70*/  UMOV UR4, URZ ;  /* 0x000000ff00047c82 */ /* 0x000fcc0008000000 */
.L_x_52:
        /* <DEDUP_REMOVED lines=11> */
.L_x_51:
        /* <DEDUP_REMOVED lines=13> */
.L_x_53:
        /* <DEDUP_REMOVED lines=12> */
.L_x_54:
        /* <DEDUP_REMOVED lines=10> */
.L_x_55:
        /* <DEDUP_REMOVED lines=10> */
.L_x_59:


//--------------------- .nv.shared.reserved.0     --------------------------
	.section	.nv.shared.reserved.0,"aw",@nobits
	.weak		__nv_reservedSMEM_offset_0_alias
	.size		__nv_reservedSMEM_offset_0_alias, 0, 64
	.other		__nv_reservedSMEM_offset_0_alias,@"STO_CUDA_RESERVED_SHARED STV_DEFAULT"
__nv_reservedSMEM_offset_0_alias:
	.zero		0
	.zero		64


//--------------------- .nv.constant0._Z18disjunctive_kernelPfS_iii --------------------------
	.section	.nv.constant0._Z18disjunctive_kernelPfS_iii,"a",@progbits
	.sectionflags	@""
	.align	4
.nv.constant0._Z18disjunctive_kernelPfS_iii:
	.zero		924


//--------------------- .nv.constant0._Z15dempster_kernelPfS_iii --------------------------
	.section	.nv.constant0._Z15dempster_kernelPfS_iii,"a",@progbits
	.sectionflags	@""
	.align	4
.nv.constant0._Z15dempster_kernelPfS_iii:
	.zero		924


//--------------------- .nv.constant0._Z18conjunctive_kernelPfS_iii --------------------------
	.section	.nv.constant0._Z18conjunctive_kernelPfS_iii,"a",@progbits
	.sectionflags	@""
	.align	4
.nv.constant0._Z18conjunctive_kernelPfS_iii:
	.zero		924


//--------------------- SYMBOLS --------------------------

	.type		.nv.reservedSmem.offset0,@object
	.size		.nv.reservedSmem.offset0,0x4
